//
// Generated by NVIDIA NVVM Compiler
//
// Compiler Build ID: CL-36424714
// Cuda compilation tools, release 13.0, V13.0.88
// Based on NVVM 20.0.0
//

.version 9.0
.target sm_100
.address_size 64

	// .globl	_Z16histogram_kernelPciPi
// _ZZ27histogram_shared_mem_kernelPciPiE10temp_histo has been demoted
// _ZZ44histogram_shared_mem_multi_contiguous_kernelPciPiE10temp_histo has been demoted
// _ZZ45histogram_shared_mem_multi_interleaved_kernelPciPiE10temp_histo has been demoted
// _ZZ53histogram_shared_mem_multi_interleaved_counter_kernelPciPiE10temp_histo has been demoted

.visible .entry _Z16histogram_kernelPciPi(
	.param .u64 .ptr .align 1 _Z16histogram_kernelPciPi_param_0,
	.param .u32 _Z16histogram_kernelPciPi_param_1,
	.param .u64 .ptr .align 1 _Z16histogram_kernelPciPi_param_2
)
{
	.reg .pred 	%p<3>;
	.reg .b16 	%rs<5>;
	.reg .b32 	%r<7>;
	.reg .b64 	%rd<10>;

	ld.param.u64 	%rd1, [_Z16histogram_kernelPciPi_param_0];
	ld.param.u32 	%r2, [_Z16histogram_kernelPciPi_param_1];
	ld.param.u64 	%rd2, [_Z16histogram_kernelPciPi_param_2];
	mov.u32 	%r3, %ctaid.x;
	mov.u32 	%r4, %ntid.x;
	mov.u32 	%r5, %tid.x;
	mad.lo.s32 	%r1, %r3, %r4, %r5;
	setp.ge.s32 	%p1, %r1, %r2;
	@%p1 bra 	$L__BB0_3;
	cvta.to.global.u64 	%rd3, %rd1;
	cvt.s64.s32 	%rd4, %r1;
	add.s64 	%rd5, %rd3, %rd4;
	ld.global.u8 	%rs1, [%rd5];
	add.s16 	%rs2, %rs1, -123;
	and.b16  	%rs3, %rs2, 255;
	setp.lt.u16 	%p2, %rs3, 230;
	@%p2 bra 	$L__BB0_3;
	add.s16 	%rs4, %rs1, -97;
	cvt.u64.u16 	%rd6, %rs4;
	and.b64  	%rd7, %rd6, 252;
	cvta.to.global.u64 	%rd8, %rd2;
	add.s64 	%rd9, %rd8, %rd7;
	atom.global.add.u32 	%r6, [%rd9], 1;
$L__BB0_3:
	ret;

}
	// .globl	_Z27histogram_shared_mem_kernelPciPi
.visible .entry _Z27histogram_shared_mem_kernelPciPi(
	.param .u64 .ptr .align 1 _Z27histogram_shared_mem_kernelPciPi_param_0,
	.param .u32 _Z27histogram_shared_mem_kernelPciPi_param_1,
	.param .u64 .ptr .align 1 _Z27histogram_shared_mem_kernelPciPi_param_2
)
{
	.reg .pred 	%p<6>;
	.reg .b16 	%rs<4>;
	.reg .b32 	%r<17>;
	.reg .b64 	%rd<9>;
	// demoted variable
	.shared .align 4 .b8 _ZZ27histogram_shared_mem_kernelPciPiE10temp_histo[28];
	ld.param.u64 	%rd1, [_Z27histogram_shared_mem_kernelPciPi_param_0];
	ld.param.u32 	%r5, [_Z27histogram_shared_mem_kernelPciPi_param_1];
	ld.param.u64 	%rd2, [_Z27histogram_shared_mem_kernelPciPi_param_2];
	mov.u32 	%r6, %ctaid.x;
	mov.u32 	%r7, %ntid.x;
	mov.u32 	%r1, %tid.x;
	mad.lo.s32 	%r2, %r6, %r7, %r1;
	setp.gt.u32 	%p1, %r1, 6;
	shl.b32 	%r8, %r1, 2;
	mov.u32 	%r9, _ZZ27histogram_shared_mem_kernelPciPiE10temp_histo;
	add.s32 	%r3, %r9, %r8;
	@%p1 bra 	$L__BB1_2;
	mov.b32 	%r10, 0;
	st.shared.u32 	[%r3], %r10;
$L__BB1_2:
	bar.sync 	0;
	setp.ge.s32 	%p2, %r2, %r5;
	@%p2 bra 	$L__BB1_5;
	cvt.s64.s32 	%rd3, %r2;
	cvta.to.global.u64 	%rd4, %rd1;
	add.s64 	%rd5, %rd4, %rd3;
	ld.global.u8 	%rs2, [%rd5];
	add.s16 	%rs1, %rs2, -97;
	and.b16  	%rs3, %rs1, 255;
	setp.gt.u16 	%p3, %rs3, 25;
	@%p3 bra 	$L__BB1_5;
	cvt.u32.u16 	%r11, %rs1;
	and.b32  	%r12, %r11, 252;
	add.s32 	%r14, %r9, %r12;
	atom.shared.add.u32 	%r15, [%r14], 1;
$L__BB1_5:
	setp.gt.u32 	%p4, %r1, 6;
	bar.sync 	0;
	@%p4 bra 	$L__BB1_8;
	ld.shared.u32 	%r4, [%r3];
	setp.lt.s32 	%p5, %r4, 1;
	@%p5 bra 	$L__BB1_8;
	cvta.to.global.u64 	%rd6, %rd2;
	mul.wide.u32 	%rd7, %r1, 4;
	add.s64 	%rd8, %rd6, %rd7;
	atom.global.add.u32 	%r16, [%rd8], %r4;
$L__BB1_8:
	ret;

}
	// .globl	_Z44histogram_shared_mem_multi_contiguous_kernelPciPi
.visible .entry _Z44histogram_shared_mem_multi_contiguous_kernelPciPi(
	.param .u64 .ptr .align 1 _Z44histogram_shared_mem_multi_contiguous_kernelPciPi_param_0,
	.param .u32 _Z44histogram_shared_mem_multi_contiguous_kernelPciPi_param_1,
	.param .u64 .ptr .align 1 _Z44histogram_shared_mem_multi_contiguous_kernelPciPi_param_2
)
{
	.reg .pred 	%p<28>;
	.reg .b16 	%rs<46>;
	.reg .b32 	%r<111>;
	.reg .b64 	%rd<16>;
	// demoted variable
	.shared .align 4 .b8 _ZZ44histogram_shared_mem_multi_contiguous_kernelPciPiE10temp_histo[28];
	ld.param.u64 	%rd7, [_Z44histogram_shared_mem_multi_contiguous_kernelPciPi_param_0];
	ld.param.u32 	%r19, [_Z44histogram_shared_mem_multi_contiguous_kernelPciPi_param_1];
	ld.param.u64 	%rd6, [_Z44histogram_shared_mem_multi_contiguous_kernelPciPi_param_2];
	cvta.to.global.u64 	%rd1, %rd7;
	mov.u32 	%r1, %tid.x;
	setp.gt.u32 	%p1, %r1, 6;
	shl.b32 	%r20, %r1, 2;
	mov.u32 	%r21, _ZZ44histogram_shared_mem_multi_contiguous_kernelPciPiE10temp_histo;
	add.s32 	%r2, %r21, %r20;
	@%p1 bra 	$L__BB2_2;
	mov.b32 	%r22, 0;
	st.shared.u32 	[%r2], %r22;
$L__BB2_2:
	bar.sync 	0;
	mov.u32 	%r23, %ntid.x;
	mov.u32 	%r24, %ctaid.x;
	mad.lo.s32 	%r25, %r24, %r23, %r1;
	shl.b32 	%r108, %r25, 2;
	add.s32 	%r26, %r108, 4;
	min.s32 	%r4, %r26, %r19;
	setp.ge.s32 	%p2, %r108, %r4;
	@%p2 bra 	$L__BB2_43;
	sub.s32 	%r5, %r4, %r108;
	and.b32  	%r6, %r5, 7;
	sub.s32 	%r27, %r108, %r4;
	setp.gt.u32 	%p3, %r27, -8;
	@%p3 bra 	$L__BB2_22;
	and.b32  	%r28, %r5, -8;
	neg.s32 	%r106, %r28;
	add.s64 	%rd2, %rd1, 3;
$L__BB2_5:
	.pragma "nounroll";
	cvt.s64.s32 	%rd8, %r108;
	add.s64 	%rd3, %rd2, %rd8;
	ld.global.u8 	%rs16, [%rd3+-3];
	add.s16 	%rs1, %rs16, -97;
	and.b16  	%rs17, %rs1, 255;
	setp.gt.u16 	%p4, %rs17, 25;
	@%p4 bra 	$L__BB2_7;
	cvt.u32.u16 	%r29, %rs1;
	and.b32  	%r30, %r29, 252;
	add.s32 	%r32, %r21, %r30;
	atom.shared.add.u32 	%r33, [%r32], 1;
$L__BB2_7:
	ld.global.u8 	%rs18, [%rd3+-2];
	add.s16 	%rs2, %rs18, -97;
	and.b16  	%rs19, %rs2, 255;
	setp.gt.u16 	%p5, %rs19, 25;
	@%p5 bra 	$L__BB2_9;
	cvt.u32.u16 	%r34, %rs2;
	and.b32  	%r35, %r34, 252;
	add.s32 	%r37, %r21, %r35;
	atom.shared.add.u32 	%r38, [%r37], 1;
$L__BB2_9:
	ld.global.u8 	%rs20, [%rd3+-1];
	add.s16 	%rs3, %rs20, -97;
	and.b16  	%rs21, %rs3, 255;
	setp.gt.u16 	%p6, %rs21, 25;
	@%p6 bra 	$L__BB2_11;
	cvt.u32.u16 	%r39, %rs3;
	and.b32  	%r40, %r39, 252;
	add.s32 	%r42, %r21, %r40;
	atom.shared.add.u32 	%r43, [%r42], 1;
$L__BB2_11:
	ld.global.u8 	%rs22, [%rd3];
	add.s16 	%rs4, %rs22, -97;
	and.b16  	%rs23, %rs4, 255;
	setp.gt.u16 	%p7, %rs23, 25;
	@%p7 bra 	$L__BB2_13;
	cvt.u32.u16 	%r44, %rs4;
	and.b32  	%r45, %r44, 252;
	add.s32 	%r47, %r21, %r45;
	atom.shared.add.u32 	%r48, [%r47], 1;
$L__BB2_13:
	ld.global.u8 	%rs24, [%rd3+1];
	add.s16 	%rs5, %rs24, -97;
	and.b16  	%rs25, %rs5, 255;
	setp.gt.u16 	%p8, %rs25, 25;
	@%p8 bra 	$L__BB2_15;
	cvt.u32.u16 	%r49, %rs5;
	and.b32  	%r50, %r49, 252;
	add.s32 	%r52, %r21, %r50;
	atom.shared.add.u32 	%r53, [%r52], 1;
$L__BB2_15:
	ld.global.u8 	%rs26, [%rd3+2];
	add.s16 	%rs6, %rs26, -97;
	and.b16  	%rs27, %rs6, 255;
	setp.gt.u16 	%p9, %rs27, 25;
	@%p9 bra 	$L__BB2_17;
	cvt.u32.u16 	%r54, %rs6;
	and.b32  	%r55, %r54, 252;
	add.s32 	%r57, %r21, %r55;
	atom.shared.add.u32 	%r58, [%r57], 1;
$L__BB2_17:
	ld.global.u8 	%rs28, [%rd3+3];
	add.s16 	%rs7, %rs28, -97;
	and.b16  	%rs29, %rs7, 255;
	setp.gt.u16 	%p10, %rs29, 25;
	@%p10 bra 	$L__BB2_19;
	cvt.u32.u16 	%r59, %rs7;
	and.b32  	%r60, %r59, 252;
	add.s32 	%r62, %r21, %r60;
	atom.shared.add.u32 	%r63, [%r62], 1;
$L__BB2_19:
	ld.global.u8 	%rs30, [%rd3+4];
	add.s16 	%rs8, %rs30, -97;
	and.b16  	%rs31, %rs8, 255;
	setp.gt.u16 	%p11, %rs31, 25;
	@%p11 bra 	$L__BB2_21;
	cvt.u32.u16 	%r64, %rs8;
	and.b32  	%r65, %r64, 252;
	add.s32 	%r67, %r21, %r65;
	atom.shared.add.u32 	%r68, [%r67], 1;
$L__BB2_21:
	add.s32 	%r108, %r108, 8;
	add.s32 	%r106, %r106, 8;
	setp.ne.s32 	%p12, %r106, 0;
	@%p12 bra 	$L__BB2_5;
$L__BB2_22:
	setp.eq.s32 	%p13, %r6, 0;
	@%p13 bra 	$L__BB2_43;
	and.b32  	%r13, %r4, 3;
	setp.lt.u32 	%p14, %r6, 4;
	@%p14 bra 	$L__BB2_33;
	cvt.s64.s32 	%rd9, %r108;
	add.s64 	%rd4, %rd1, %rd9;
	ld.global.u8 	%rs32, [%rd4];
	add.s16 	%rs9, %rs32, -97;
	and.b16  	%rs33, %rs9, 255;
	setp.gt.u16 	%p15, %rs33, 25;
	@%p15 bra 	$L__BB2_26;
	cvt.u32.u16 	%r69, %rs9;
	and.b32  	%r70, %r69, 252;
	add.s32 	%r72, %r21, %r70;
	atom.shared.add.u32 	%r73, [%r72], 1;
$L__BB2_26:
	ld.global.u8 	%rs34, [%rd4+1];
	add.s16 	%rs10, %rs34, -97;
	and.b16  	%rs35, %rs10, 255;
	setp.gt.u16 	%p16, %rs35, 25;
	@%p16 bra 	$L__BB2_28;
	cvt.u32.u16 	%r74, %rs10;
	and.b32  	%r75, %r74, 252;
	add.s32 	%r77, %r21, %r75;
	atom.shared.add.u32 	%r78, [%r77], 1;
$L__BB2_28:
	ld.global.u8 	%rs36, [%rd4+2];
	add.s16 	%rs11, %rs36, -97;
	and.b16  	%rs37, %rs11, 255;
	setp.gt.u16 	%p17, %rs37, 25;
	@%p17 bra 	$L__BB2_30;
	cvt.u32.u16 	%r79, %rs11;
	and.b32  	%r80, %r79, 252;
	add.s32 	%r82, %r21, %r80;
	atom.shared.add.u32 	%r83, [%r82], 1;
$L__BB2_30:
	ld.global.u8 	%rs38, [%rd4+3];
	add.s16 	%rs12, %rs38, -97;
	and.b16  	%rs39, %rs12, 255;
	setp.gt.u16 	%p18, %rs39, 25;
	@%p18 bra 	$L__BB2_32;
	cvt.u32.u16 	%r84, %rs12;
	and.b32  	%r85, %r84, 252;
	add.s32 	%r87, %r21, %r85;
	atom.shared.add.u32 	%r88, [%r87], 1;
$L__BB2_32:
	add.s32 	%r108, %r108, 4;
$L__BB2_33:
	setp.eq.s32 	%p19, %r13, 0;
	@%p19 bra 	$L__BB2_43;
	setp.eq.s32 	%p20, %r13, 1;
	@%p20 bra 	$L__BB2_40;
	cvt.s64.s32 	%rd10, %r108;
	add.s64 	%rd5, %rd1, %rd10;
	ld.global.u8 	%rs40, [%rd5];
	add.s16 	%rs13, %rs40, -97;
	and.b16  	%rs41, %rs13, 255;
	setp.gt.u16 	%p21, %rs41, 25;
	@%p21 bra 	$L__BB2_37;
	cvt.u32.u16 	%r89, %rs13;
	and.b32  	%r90, %r89, 252;
	add.s32 	%r92, %r21, %r90;
	atom.shared.add.u32 	%r93, [%r92], 1;
$L__BB2_37:
	ld.global.u8 	%rs42, [%rd5+1];
	add.s16 	%rs14, %rs42, -97;
	and.b16  	%rs43, %rs14, 255;
	setp.gt.u16 	%p22, %rs43, 25;
	@%p22 bra 	$L__BB2_39;
	cvt.u32.u16 	%r94, %rs14;
	and.b32  	%r95, %r94, 252;
	add.s32 	%r97, %r21, %r95;
	atom.shared.add.u32 	%r98, [%r97], 1;
$L__BB2_39:
	add.s32 	%r108, %r108, 2;
$L__BB2_40:
	and.b32  	%r99, %r4, 1;
	setp.eq.b32 	%p23, %r99, 1;
	not.pred 	%p24, %p23;
	@%p24 bra 	$L__BB2_43;
	cvt.s64.s32 	%rd11, %r108;
	add.s64 	%rd12, %rd1, %rd11;
	ld.global.u8 	%rs44, [%rd12];
	add.s16 	%rs15, %rs44, -97;
	and.b16  	%rs45, %rs15, 255;
	setp.gt.u16 	%p25, %rs45, 25;
	@%p25 bra 	$L__BB2_43;
	cvt.u32.u16 	%r100, %rs15;
	and.b32  	%r101, %r100, 252;
	add.s32 	%r103, %r21, %r101;
	atom.shared.add.u32 	%r104, [%r103], 1;
$L__BB2_43:
	setp.gt.u32 	%p26, %r1, 6;
	bar.sync 	0;
	@%p26 bra 	$L__BB2_46;
	ld.shared.u32 	%r18, [%r2];
	setp.lt.s32 	%p27, %r18, 1;
	@%p27 bra 	$L__BB2_46;
	cvta.to.global.u64 	%rd13, %rd6;
	mul.wide.u32 	%rd14, %r1, 4;
	add.s64 	%rd15, %rd13, %rd14;
	atom.global.add.u32 	%r105, [%rd15], %r18;
$L__BB2_46:
	ret;

}
	// .globl	_Z45histogram_shared_mem_multi_interleaved_kernelPciPi
.visible .entry _Z45histogram_shared_mem_multi_interleaved_kernelPciPi(
	.param .u64 .ptr .align 1 _Z45histogram_shared_mem_multi_interleaved_kernelPciPi_param_0,
	.param .u32 _Z45histogram_shared_mem_multi_interleaved_kernelPciPi_param_1,
	.param .u64 .ptr .align 1 _Z45histogram_shared_mem_multi_interleaved_kernelPciPi_param_2
)
{
	.reg .pred 	%p<7>;
	.reg .b16 	%rs<4>;
	.reg .b32 	%r<22>;
	.reg .b64 	%rd<9>;
	// demoted variable
	.shared .align 4 .b8 _ZZ45histogram_shared_mem_multi_interleaved_kernelPciPiE10temp_histo[28];
	ld.param.u64 	%rd2, [_Z45histogram_shared_mem_multi_interleaved_kernelPciPi_param_0];
	ld.param.u32 	%r9, [_Z45histogram_shared_mem_multi_interleaved_kernelPciPi_param_1];
	ld.param.u64 	%rd3, [_Z45histogram_shared_mem_multi_interleaved_kernelPciPi_param_2];
	mov.u32 	%r10, %ctaid.x;
	mov.u32 	%r1, %ntid.x;
	mov.u32 	%r2, %tid.x;
	mad.lo.s32 	%r21, %r10, %r1, %r2;
	setp.gt.u32 	%p1, %r2, 6;
	shl.b32 	%r11, %r2, 2;
	mov.u32 	%r12, _ZZ45histogram_shared_mem_multi_interleaved_kernelPciPiE10temp_histo;
	add.s32 	%r4, %r12, %r11;
	@%p1 bra 	$L__BB3_2;
	mov.b32 	%r13, 0;
	st.shared.u32 	[%r4], %r13;
$L__BB3_2:
	bar.sync 	0;
	setp.ge.s32 	%p2, %r21, %r9;
	@%p2 bra 	$L__BB3_7;
	mov.u32 	%r14, %nctaid.x;
	mul.lo.s32 	%r5, %r1, %r14;
	cvta.to.global.u64 	%rd1, %rd2;
$L__BB3_4:
	cvt.s64.s32 	%rd4, %r21;
	add.s64 	%rd5, %rd1, %rd4;
	ld.global.u8 	%rs2, [%rd5];
	add.s16 	%rs1, %rs2, -97;
	and.b16  	%rs3, %rs1, 255;
	setp.gt.u16 	%p3, %rs3, 25;
	@%p3 bra 	$L__BB3_6;
	cvt.u32.u16 	%r15, %rs1;
	and.b32  	%r16, %r15, 252;
	add.s32 	%r18, %r12, %r16;
	atom.shared.add.u32 	%r19, [%r18], 1;
$L__BB3_6:
	add.s32 	%r21, %r21, %r5;
	setp.lt.s32 	%p4, %r21, %r9;
	@%p4 bra 	$L__BB3_4;
$L__BB3_7:
	setp.gt.u32 	%p5, %r2, 6;
	bar.sync 	0;
	@%p5 bra 	$L__BB3_10;
	ld.shared.u32 	%r8, [%r4];
	setp.lt.s32 	%p6, %r8, 1;
	@%p6 bra 	$L__BB3_10;
	cvta.to.global.u64 	%rd6, %rd3;
	mul.wide.u32 	%rd7, %r2, 4;
	add.s64 	%rd8, %rd6, %rd7;
	atom.global.add.u32 	%r20, [%rd8], %r8;
$L__BB3_10:
	ret;

}
	// .globl	_Z53histogram_shared_mem_multi_interleaved_counter_kernelPciPi
.visible .entry _Z53histogram_shared_mem_multi_interleaved_counter_kernelPciPi(
	.param .u64 .ptr .align 1 _Z53histogram_shared_mem_multi_interleaved_counter_kernelPciPi_param_0,
	.param .u32 _Z53histogram_shared_mem_multi_interleaved_counter_kernelPciPi_param_1,
	.param .u64 .ptr .align 1 _Z53histogram_shared_mem_multi_interleaved_counter_kernelPciPi_param_2
)
{
	.reg .pred 	%p<10>;
	.reg .b16 	%rs<6>;
	.reg .b32 	%r<45>;
	.reg .b64 	%rd<9>;
	// demoted variable
	.shared .align 4 .b8 _ZZ53histogram_shared_mem_multi_interleaved_counter_kernelPciPiE10temp_histo[28];
	ld.param.u64 	%rd2, [_Z53histogram_shared_mem_multi_interleaved_counter_kernelPciPi_param_0];
	ld.param.u32 	%r17, [_Z53histogram_shared_mem_multi_interleaved_counter_kernelPciPi_param_1];
	ld.param.u64 	%rd3, [_Z53histogram_shared_mem_multi_interleaved_counter_kernelPciPi_param_2];
	mov.u32 	%r18, %ctaid.x;
	mov.u32 	%r1, %ntid.x;
	mov.u32 	%r2, %tid.x;
	mad.lo.s32 	%r38, %r18, %r1, %r2;
	setp.gt.u32 	%p1, %r2, 6;
	shl.b32 	%r19, %r2, 2;
	mov.u32 	%r20, _ZZ53histogram_shared_mem_multi_interleaved_counter_kernelPciPiE10temp_histo;
	add.s32 	%r4, %r20, %r19;
	@%p1 bra 	$L__BB4_2;
	mov.b32 	%r21, 0;
	st.shared.u32 	[%r4], %r21;
$L__BB4_2:
	bar.sync 	0;
	setp.ge.s32 	%p2, %r38, %r17;
	mov.b32 	%r42, -1;
	mov.b32 	%r41, 0;
	@%p2 bra 	$L__BB4_10;
	mov.u32 	%r26, %nctaid.x;
	mul.lo.s32 	%r5, %r1, %r26;
	cvta.to.global.u64 	%rd1, %rd2;
	mov.b32 	%r41, 0;
	mov.b32 	%r42, -1;
$L__BB4_4:
	mov.u32 	%r8, %r41;
	mov.u32 	%r7, %r42;
	cvt.s64.s32 	%rd4, %r38;
	add.s64 	%rd5, %rd1, %rd4;
	ld.global.u8 	%rs2, [%rd5];
	add.s16 	%rs1, %rs2, -97;
	and.b16  	%rs3, %rs1, 255;
	setp.gt.u16 	%p3, %rs3, 25;
	@%p3 bra 	$L__BB4_9;
	and.b16  	%rs4, %rs1, 252;
	shr.u16 	%rs5, %rs4, 2;
	cvt.u32.u16 	%r42, %rs5;
	setp.eq.s32 	%p4, %r7, %r42;
	@%p4 bra 	$L__BB4_8;
	setp.lt.s32 	%p5, %r8, 1;
	mov.b32 	%r41, 1;
	@%p5 bra 	$L__BB4_9;
	shl.b32 	%r29, %r7, 2;
	add.s32 	%r31, %r20, %r29;
	atom.shared.add.u32 	%r32, [%r31], %r8;
	bra.uni 	$L__BB4_9;
$L__BB4_8:
	add.s32 	%r41, %r8, 1;
	mov.u32 	%r42, %r7;
$L__BB4_9:
	add.s32 	%r38, %r38, %r5;
	setp.lt.s32 	%p6, %r38, %r17;
	@%p6 bra 	$L__BB4_4;
$L__BB4_10:
	setp.lt.s32 	%p7, %r41, 1;
	@%p7 bra 	$L__BB4_12;
	shl.b32 	%r33, %r42, 2;
	add.s32 	%r35, %r20, %r33;
	atom.shared.add.u32 	%r36, [%r35], %r41;
$L__BB4_12:
	setp.gt.u32 	%p8, %r2, 6;
	bar.sync 	0;
	@%p8 bra 	$L__BB4_15;
	ld.shared.u32 	%r16, [%r4];
	setp.lt.s32 	%p9, %r16, 1;
	@%p9 bra 	$L__BB4_15;
	cvta.to.global.u64 	%rd6, %rd3;
	mul.wide.u32 	%rd7, %r2, 4;
	add.s64 	%rd8, %rd6, %rd7;
	atom.global.add.u32 	%r37, [%rd8], %r16;
$L__BB4_15:
	ret;

}


// ===== COMPILED SASS (sm_100) =====

	.target	sm_100

	.elftype	@"ET_EXEC"


//--------------------- .note.nv.tkinfo           --------------------------
	.section	.note.nv.tkinfo,"",@"SHT_NOTE"
	.sectionflags	@"SHF_NOTE_NV_TKINFO"
	.tkinfo
        /*0018*/ 	.word	0x00000002
        /*0030*/ 	.string	""
        /*0030*/ 	.string	"ptxas"
        /*0030*/ 	.string	"Cuda compilation tools, release 13.0, V13.0.88"
        /*0030*/ 	.string	"Build cuda_13.0.r13.0/compiler.36424714_0"
        /*0030*/ 	.string	"-arch sm_100 -m 64 "



//--------------------- .note.nv.cuinfo           --------------------------
	.section	.note.nv.cuinfo,"",@"SHT_NOTE"
	.sectionflags	@"SHF_NOTE_NV_CUINFO"
        /*0018*/ 	.short	0x0002
        /*001a*/ 	.short	0x0064
        /*001c*/ 	.short	0x0082
	.zero		2


//--------------------- .nv.info                  --------------------------
	.section	.nv.info,"",@"SHT_CUDA_INFO"
	.align	4


	//----- nvinfo : EIATTR_REGCOUNT
	.align		4
        /*0000*/ 	.byte	0x04, 0x2f
        /*0002*/ 	.short	(.L_1 - .L_0)
	.align		4
.L_0:
        /*0004*/ 	.word	index@(_Z16histogram_kernelPciPi)
        /*0008*/ 	.word	0x00000008


	//----- nvinfo : EIATTR_FRAME_SIZE
	.align		4
.L_1:
        /*000c*/ 	.byte	0x04, 0x11
        /*000e*/ 	.short	(.L_3 - .L_2)
	.align		4
.L_2:
        /*0010*/ 	.word	index@(_Z16histogram_kernelPciPi)
        /*0014*/ 	.word	0x00000000


	//----- nvinfo : EIATTR_REGCOUNT
	.align		4
.L_3:
        /*0018*/ 	.byte	0x04, 0x2f
        /*001a*/ 	.short	(.L_5 - .L_4)
	.align		4
.L_4:
        /*001c*/ 	.word	index@(_Z27histogram_shared_mem_kernelPciPi)
        /*0020*/ 	.word	0x0000000a


	//----- nvinfo : EIATTR_FRAME_SIZE
	.align		4
.L_5:
        /*0024*/ 	.byte	0x04, 0x11
        /*0026*/ 	.short	(.L_7 - .L_6)
	.align		4
.L_6:
        /*0028*/ 	.word	index@(_Z27histogram_shared_mem_kernelPciPi)
        /*002c*/ 	.word	0x00000000


	//----- nvinfo : EIATTR_REGCOUNT
	.align		4
.L_7:
        /*0030*/ 	.byte	0x04, 0x2f
        /*0032*/ 	.short	(.L_9 - .L_8)
	.align		4
.L_8:
        /*0034*/ 	.word	index@(_Z44histogram_shared_mem_multi_contiguous_kernelPciPi)
        /*0038*/ 	.word	0x00000016


	//----- nvinfo : EIATTR_FRAME_SIZE
	.align		4
.L_9:
        /*003c*/ 	.byte	0x04, 0x11
        /*003e*/ 	.short	(.L_11 - .L_10)
	.align		4
.L_10:
        /*0040*/ 	.word	index@(_Z44histogram_shared_mem_multi_contiguous_kernelPciPi)
        /*0044*/ 	.word	0x00000000


	//----- nvinfo : EIATTR_REGCOUNT
	.align		4
.L_11:
        /*0048*/ 	.byte	0x04, 0x2f
        /*004a*/ 	.short	(.L_13 - .L_12)
	.align		4
.L_12:
        /*004c*/ 	.word	index@(_Z45histogram_shared_mem_multi_interleaved_kernelPciPi)
        /*0050*/ 	.word	0x0000000b


	//----- nvinfo : EIATTR_FRAME_SIZE
	.align		4
.L_13:
        /*0054*/ 	.byte	0x04, 0x11
        /*0056*/ 	.short	(.L_15 - .L_14)
	.align		4
.L_14:
        /*0058*/ 	.word	index@(_Z45histogram_shared_mem_multi_interleaved_kernelPciPi)
        /*005c*/ 	.word	0x00000000


	//----- nvinfo : EIATTR_REGCOUNT
	.align		4
.L_15:
        /*0060*/ 	.byte	0x04, 0x2f
        /*0062*/ 	.short	(.L_17 - .L_16)
	.align		4
.L_16:
        /*0064*/ 	.word	index@(_Z53histogram_shared_mem_multi_interleaved_counter_kernelPciPi)
        /*0068*/ 	.word	0x0000000d


	//----- nvinfo : EIATTR_FRAME_SIZE
	.align		4
.L_17:
        /*006c*/ 	.byte	0x04, 0x11
        /*006e*/ 	.short	(.L_19 - .L_18)
	.align		4
.L_18:
        /*0070*/ 	.word	index@(_Z53histogram_shared_mem_multi_interleaved_counter_kernelPciPi)
        /*0074*/ 	.word	0x00000000


	//----- nvinfo : EIATTR_MIN_STACK_SIZE
	.align		4
.L_19:
        /*0078*/ 	.byte	0x04, 0x12
        /*007a*/ 	.short	(.L_21 - .L_20)
	.align		4
.L_20:
        /*007c*/ 	.word	index@(_Z53histogram_shared_mem_multi_interleaved_counter_kernelPciPi)
        /*0080*/ 	.word	0x00000000


	//----- nvinfo : EIATTR_MIN_STACK_SIZE
	.align		4
.L_21:
        /*0084*/ 	.byte	0x04, 0x12
        /*0086*/ 	.short	(.L_23 - .L_22)
	.align		4
.L_22:
        /*0088*/ 	.word	index@(_Z45histogram_shared_mem_multi_interleaved_kernelPciPi)
        /*008c*/ 	.word	0x00000000


	//----- nvinfo : EIATTR_MIN_STACK_SIZE
	.align		4
.L_23:
        /*0090*/ 	.byte	0x04, 0x12
        /*0092*/ 	.short	(.L_25 - .L_24)
	.align		4
.L_24:
        /*0094*/ 	.word	index@(_Z44histogram_shared_mem_multi_contiguous_kernelPciPi)
        /*0098*/ 	.word	0x00000000


	//----- nvinfo : EIATTR_MIN_STACK_SIZE
	.align		4
.L_25:
        /*009c*/ 	.byte	0x04, 0x12
        /*009e*/ 	.short	(.L_27 - .L_26)
	.align		4
.L_26:
        /*00a0*/ 	.word	index@(_Z27histogram_shared_mem_kernelPciPi)
        /*00a4*/ 	.word	0x00000000


	//----- nvinfo : EIATTR_MIN_STACK_SIZE
	.align		4
.L_27:
        /*00a8*/ 	.byte	0x04, 0x12
        /*00aa*/ 	.short	(.L_29 - .L_28)
	.align		4
.L_28:
        /*00ac*/ 	.word	index@(_Z16histogram_kernelPciPi)
        /*00b0*/ 	.word	0x00000000
.L_29:


//--------------------- .nv.compat                --------------------------
	.section	.nv.compat,"",@"SHT_CUDA_COMPAT_INFO"
	.align	4
        /*0000*/ 	.byte	0x02, 0x09, 0x00, 0x00, 0x02, 0x02, 0x01, 0x00, 0x02, 0x05, 0x05, 0x00, 0x03, 0x07, 0x01, 0x01
        /*0010*/ 	.byte	0x02, 0x03, 0x00, 0x00, 0x02, 0x06, 0x01, 0x00, 0x04, 0x0b, 0x08, 0x00, 0x09, 0x00, 0x00, 0x00
        /*0020*/ 	.byte	0x00, 0x00, 0x00, 0x00


//--------------------- .nv.info._Z53histogram_shared_mem_multi_interleaved_counter_kernelPciPi --------------------------
	.section	.nv.info._Z53histogram_shared_mem_multi_interleaved_counter_kernelPciPi,"",@"SHT_CUDA_INFO"
	.sectionflags	@""
	.align	4


	//----- nvinfo : EIATTR_CUDA_API_VERSION
	.align		4
        /*0000*/ 	.byte	0x04, 0x37
        /*0002*/ 	.short	(.L_31 - .L_30)
.L_30:
        /*0004*/ 	.word	0x00000082


	//----- nvinfo : EIATTR_KPARAM_INFO
	.align		4
.L_31:
        /*0008*/ 	.byte	0x04, 0x17
        /*000a*/ 	.short	(.L_33 - .L_32)
.L_32:
        /*000c*/ 	.word	0x00000000
        /*0010*/ 	.short	0x0002
        /*0012*/ 	.short	0x0010
        /*0014*/ 	.byte	0x00, 0xf5, 0x21, 0x00


	//----- nvinfo : EIATTR_KPARAM_INFO
	.align		4
.L_33:
        /*0018*/ 	.byte	0x04, 0x17
        /*001a*/ 	.short	(.L_35 - .L_34)
.L_34:
        /*001c*/ 	.word	0x00000000
        /*0020*/ 	.short	0x0001
        /*0022*/ 	.short	0x0008
        /*0024*/ 	.byte	0x00, 0xf0, 0x11, 0x00


	//----- nvinfo : EIATTR_KPARAM_INFO
	.align		4
.L_35:
        /*0028*/ 	.byte	0x04, 0x17
        /*002a*/ 	.short	(.L_37 - .L_36)
.L_36:
        /*002c*/ 	.word	0x00000000
        /*0030*/ 	.short	0x0000
        /*0032*/ 	.short	0x0000
        /*0034*/ 	.byte	0x00, 0xf5, 0x21, 0x00


	//----- nvinfo : EIATTR_SPARSE_MMA_MASK
	.align		4
.L_37:
        /*0038*/ 	.byte	0x03, 0x50
        /*003a*/ 	.short	0x0000


	//----- nvinfo : EIATTR_MAXREG_COUNT
	.align		4
        /*003c*/ 	.byte	0x03, 0x1b
        /*003e*/ 	.short	0x00ff


	//----- nvinfo : EIATTR_NUM_BARRIERS
	.align		4
        /*0040*/ 	.byte	0x02, 0x4c
        /*0042*/ 	.byte	0x01
	.zero		1


	//----- nvinfo : EIATTR_MERCURY_ISA_VERSION
	.align		4
        /*0044*/ 	.byte	0x03, 0x5f
        /*0046*/ 	.short	0x0101


	//----- nvinfo : EIATTR_VRC_CTA_INIT_COUNT
	.align		4
        /*0048*/ 	.byte	0x02, 0x4a
	.zero		1
	.zero		1


	//----- nvinfo : EIATTR_EXIT_INSTR_OFFSETS
	.align		4
        /*004c*/ 	.byte	0x04, 0x1c
        /*004e*/ 	.short	(.L_39 - .L_38)


	//   ....[0]....
.L_38:
        /*0050*/ 	.word	0x000003c0


	//   ....[1]....
        /*0054*/ 	.word	0x000003f0


	//   ....[2]....
        /*0058*/ 	.word	0x00000430


	//----- nvinfo : EIATTR_CRS_STACK_SIZE
	.align		4
.L_39:
        /*005c*/ 	.byte	0x04, 0x1e
        /*005e*/ 	.short	(.L_41 - .L_40)
.L_40:
        /*0060*/ 	.word	0x00000000


	//----- nvinfo : EIATTR_CBANK_PARAM_SIZE
	.align		4
.L_41:
        /*0064*/ 	.byte	0x03, 0x19
        /*0066*/ 	.short	0x0018


	//----- nvinfo : EIATTR_PARAM_CBANK
	.align		4
        /*0068*/ 	.byte	0x04, 0x0a
        /*006a*/ 	.short	(.L_43 - .L_42)
	.align		4
.L_42:
        /*006c*/ 	.word	index@(.nv.constant0._Z53histogram_shared_mem_multi_interleaved_counter_kernelPciPi)
        /*0070*/ 	.short	0x0380
        /*0072*/ 	.short	0x0018


	//----- nvinfo : EIATTR_SW_WAR
	.align		4
.L_43:
        /*0074*/ 	.byte	0x04, 0x36
        /*0076*/ 	.short	(.L_45 - .L_44)
.L_44:
        /*0078*/ 	.word	0x00000008
.L_45:


//--------------------- .nv.info._Z45histogram_shared_mem_multi_interleaved_kernelPciPi --------------------------
	.section	.nv.info._Z45histogram_shared_mem_multi_interleaved_kernelPciPi,"",@"SHT_CUDA_INFO"
	.sectionflags	@""
	.align	4


	//----- nvinfo : EIATTR_CUDA_API_VERSION
	.align		4
        /*0000*/ 	.byte	0x04, 0x37
        /*0002*/ 	.short	(.L_47 - .L_46)
.L_46:
        /*0004*/ 	.word	0x00000082


	//----- nvinfo : EIATTR_KPARAM_INFO
	.align		4
.L_47:
        /*0008*/ 	.byte	0x04, 0x17
        /*000a*/ 	.short	(.L_49 - .L_48)
.L_48:
        /*000c*/ 	.word	0x00000000
        /*0010*/ 	.short	0x0002
        /*0012*/ 	.short	0x0010
        /*0014*/ 	.byte	0x00, 0xf5, 0x21, 0x00


	//----- nvinfo : EIATTR_KPARAM_INFO
	.align		4
.L_49:
        /*0018*/ 	.byte	0x04, 0x17
        /*001a*/ 	.short	(.L_51 - .L_50)
.L_50:
        /*001c*/ 	.word	0x00000000
        /*0020*/ 	.short	0x0001
        /*0022*/ 	.short	0x0008
        /*0024*/ 	.byte	0x00, 0xf0, 0x11, 0x00


	//----- nvinfo : EIATTR_KPARAM_INFO
	.align		4
.L_51:
        /*0028*/ 	.byte	0x04, 0x17
        /*002a*/ 	.short	(.L_53 - .L_52)
.L_52:
        /*002c*/ 	.word	0x00000000
        /*0030*/ 	.short	0x0000
        /*0032*/ 	.short	0x0000
        /*0034*/ 	.byte	0x00, 0xf5, 0x21, 0x00


	//----- nvinfo : EIATTR_SPARSE_MMA_MASK
	.align		4
.L_53:
        /*0038*/ 	.byte	0x03, 0x50
        /*003a*/ 	.short	0x0000


	//----- nvinfo : EIATTR_MAXREG_COUNT
	.align		4
        /*003c*/ 	.byte	0x03, 0x1b
        /*003e*/ 	.short	0x00ff


	//----- nvinfo : EIATTR_NUM_BARRIERS
	.align		4
        /*0040*/ 	.byte	0x02, 0x4c
        /*0042*/ 	.byte	0x01
	.zero		1


	//----- nvinfo : EIATTR_MERCURY_ISA_VERSION
	.align		4
        /*0044*/ 	.byte	0x03, 0x5f
        /*0046*/ 	.short	0x0101


	//----- nvinfo : EIATTR_VRC_CTA_INIT_COUNT
	.align		4
        /*0048*/ 	.byte	0x02, 0x4a
	.zero		1
	.zero		1


	//----- nvinfo : EIATTR_EXIT_INSTR_OFFSETS
	.align		4
        /*004c*/ 	.byte	0x04, 0x1c
        /*004e*/ 	.short	(.L_55 - .L_54)


	//   ....[0]....
.L_54:
        /*0050*/ 	.word	0x00000260


	//   ....[1]....
        /*0054*/ 	.word	0x00000290


	//   ....[2]....
        /*0058*/ 	.word	0x000002d0


	//----- nvinfo : EIATTR_CRS_STACK_SIZE
	.align		4
.L_55:
        /*005c*/ 	.byte	0x04, 0x1e
        /*005e*/ 	.short	(.L_57 - .L_56)
.L_56:
        /*0060*/ 	.word	0x00000000


	//----- nvinfo : EIATTR_CBANK_PARAM_SIZE
	.align		4
.L_57:
        /*0064*/ 	.byte	0x03, 0x19
        /*0066*/ 	.short	0x0018


	//----- nvinfo : EIATTR_PARAM_CBANK
	.align		4
        /*0068*/ 	.byte	0x04, 0x0a
        /*006a*/ 	.short	(.L_59 - .L_58)
	.align		4
.L_58:
        /*006c*/ 	.word	index@(.nv.constant0._Z45histogram_shared_mem_multi_interleaved_kernelPciPi)
        /*0070*/ 	.short	0x0380
        /*0072*/ 	.short	0x0018


	//----- nvinfo : EIATTR_SW_WAR
	.align		4
.L_59:
        /*0074*/ 	.byte	0x04, 0x36
        /*0076*/ 	.short	(.L_61 - .L_60)
.L_60:
        /*0078*/ 	.word	0x00000008
.L_61:


//--------------------- .nv.info._Z44histogram_shared_mem_multi_contiguous_kernelPciPi --------------------------
	.section	.nv.info._Z44histogram_shared_mem_multi_contiguous_kernelPciPi,"",@"SHT_CUDA_INFO"
	.sectionflags	@""
	.align	4


	//----- nvinfo : EIATTR_CUDA_API_VERSION
	.align		4
        /*0000*/ 	.byte	0x04, 0x37
        /*0002*/ 	.short	(.L_63 - .L_62)
.L_62:
        /*0004*/ 	.word	0x00000082


	//----- nvinfo : EIATTR_KPARAM_INFO
	.align		4
.L_63:
        /*0008*/ 	.byte	0x04, 0x17
        /*000a*/ 	.short	(.L_65 - .L_64)
.L_64:
        /*000c*/ 	.word	0x00000000
        /*0010*/ 	.short	0x0002
        /*0012*/ 	.short	0x0010
        /*0014*/ 	.byte	0x00, 0xf5, 0x21, 0x00


	//----- nvinfo : EIATTR_KPARAM_INFO
	.align		4
.L_65:
        /*0018*/ 	.byte	0x04, 0x17
        /*001a*/ 	.short	(.L_67 - .L_66)
.L_66:
        /*001c*/ 	.word	0x00000000
        /*0020*/ 	.short	0x0001
        /*0022*/ 	.short	0x0008
        /*0024*/ 	.byte	0x00, 0xf0, 0x11, 0x00


	//----- nvinfo : EIATTR_KPARAM_INFO
	.align		4
.L_67:
        /*0028*/ 	.byte	0x04, 0x17
        /*002a*/ 	.short	(.L_69 - .L_68)
.L_68:
        /*002c*/ 	.word	0x00000000
        /*0030*/ 	.short	0x0000
        /*0032*/ 	.short	0x0000
        /*0034*/ 	.byte	0x00, 0xf5, 0x21, 0x00


	//----- nvinfo : EIATTR_SPARSE_MMA_MASK
	.align		4
.L_69:
        /*0038*/ 	.byte	0x03, 0x50
        /*003a*/ 	.short	0x0000


	//----- nvinfo : EIATTR_MAXREG_COUNT
	.align		4
        /*003c*/ 	.byte	0x03, 0x1b
        /*003e*/ 	.short	0x00ff


	//----- nvinfo : EIATTR_NUM_BARRIERS
	.align		4
        /*0040*/ 	.byte	0x02, 0x4c
        /*0042*/ 	.byte	0x01
	.zero		1


	//----- nvinfo : EIATTR_MERCURY_ISA_VERSION
	.align		4
        /*0044*/ 	.byte	0x03, 0x5f
        /*0046*/ 	.short	0x0101


	//----- nvinfo : EIATTR_VRC_CTA_INIT_COUNT
	.align		4
        /*0048*/ 	.byte	0x02, 0x4a
	.zero		1
	.zero		1


	//----- nvinfo : EIATTR_EXIT_INSTR_OFFSETS
	.align		4
        /*004c*/ 	.byte	0x04, 0x1c
        /*004e*/ 	.short	(.L_71 - .L_70)


	//   ....[0]....
.L_70:
        /*0050*/ 	.word	0x00000c90


	//   ....[1]....
        /*0054*/ 	.word	0x00000cc0


	//   ....[2]....
        /*0058*/ 	.word	0x00000d00


	//----- nvinfo : EIATTR_CRS_STACK_SIZE
	.align		4
.L_71:
        /*005c*/ 	.byte	0x04, 0x1e
        /*005e*/ 	.short	(.L_73 - .L_72)
.L_72:
        /*0060*/ 	.word	0x00000000


	//----- nvinfo : EIATTR_CBANK_PARAM_SIZE
	.align		4
.L_73:
        /*0064*/ 	.byte	0x03, 0x19
        /*0066*/ 	.short	0x0018


	//----- nvinfo : EIATTR_PARAM_CBANK
	.align		4
        /*0068*/ 	.byte	0x04, 0x0a
        /*006a*/ 	.short	(.L_75 - .L_74)
	.align		4
.L_74:
        /*006c*/ 	.word	index@(.nv.constant0._Z44histogram_shared_mem_multi_contiguous_kernelPciPi)
        /*0070*/ 	.short	0x0380
        /*0072*/ 	.short	0x0018


	//----- nvinfo : EIATTR_SW_WAR
	.align		4
.L_75:
        /*0074*/ 	.byte	0x04, 0x36
        /*0076*/ 	.short	(.L_77 - .L_76)
.L_76:
        /*0078*/ 	.word	0x00000008
.L_77:


//--------------------- .nv.info._Z27histogram_shared_mem_kernelPciPi --------------------------
	.section	.nv.info._Z27histogram_shared_mem_kernelPciPi,"",@"SHT_CUDA_INFO"
	.sectionflags	@""
	.align	4


	//----- nvinfo : EIATTR_CUDA_API_VERSION
	.align		4
        /*0000*/ 	.byte	0x04, 0x37
        /*0002*/ 	.short	(.L_79 - .L_78)
.L_78:
        /*0004*/ 	.word	0x00000082


	//----- nvinfo : EIATTR_KPARAM_INFO
	.align		4
.L_79:
        /*0008*/ 	.byte	0x04, 0x17
        /*000a*/ 	.short	(.L_81 - .L_80)
.L_80:
        /*000c*/ 	.word	0x00000000
        /*0010*/ 	.short	0x0002
        /*0012*/ 	.short	0x0010
        /*0014*/ 	.byte	0x00, 0xf5, 0x21, 0x00


	//----- nvinfo : EIATTR_KPARAM_INFO
	.align		4
.L_81:
        /*0018*/ 	.byte	0x04, 0x17
        /*001a*/ 	.short	(.L_83 - .L_82)
.L_82:
        /*001c*/ 	.word	0x00000000
        /*0020*/ 	.short	0x0001
        /*0022*/ 	.short	0x0008
        /*0024*/ 	.byte	0x00, 0xf0, 0x11, 0x00


	//----- nvinfo : EIATTR_KPARAM_INFO
	.align		4
.L_83:
        /*0028*/ 	.byte	0x04, 0x17
        /*002a*/ 	.short	(.L_85 - .L_84)
.L_84:
        /*002c*/ 	.word	0x00000000
        /*0030*/ 	.short	0x0000
        /*0032*/ 	.short	0x0000
        /*0034*/ 	.byte	0x00, 0xf5, 0x21, 0x00


	//----- nvinfo : EIATTR_SPARSE_MMA_MASK
	.align		4
.L_85:
        /*0038*/ 	.byte	0x03, 0x50
        /*003a*/ 	.short	0x0000


	//----- nvinfo : EIATTR_MAXREG_COUNT
	.align		4
        /*003c*/ 	.byte	0x03, 0x1b
        /*003e*/ 	.short	0x00ff


	//----- nvinfo : EIATTR_NUM_BARRIERS
	.align		4
        /*0040*/ 	.byte	0x02, 0x4c
        /*0042*/ 	.byte	0x01
	.zero		1


	//----- nvinfo : EIATTR_MERCURY_ISA_VERSION
	.align		4
        /*0044*/ 	.byte	0x03, 0x5f
        /*0046*/ 	.short	0x0101


	//----- nvinfo : EIATTR_VRC_CTA_INIT_COUNT
	.align		4
        /*0048*/ 	.byte	0x02, 0x4a
	.zero		1
	.zero		1


	//----- nvinfo : EIATTR_EXIT_INSTR_OFFSETS
	.align		4
        /*004c*/ 	.byte	0x04, 0x1c
        /*004e*/ 	.short	(.L_87 - .L_86)


	//   ....[0]....
.L_86:
        /*0050*/ 	.word	0x000001d0


	//   ....[1]....
        /*0054*/ 	.word	0x00000200


	//   ....[2]....
        /*0058*/ 	.word	0x00000240


	//----- nvinfo : EIATTR_CRS_STACK_SIZE
	.align		4
.L_87:
        /*005c*/ 	.byte	0x04, 0x1e
        /*005e*/ 	.short	(.L_89 - .L_88)
.L_88:
        /*0060*/ 	.word	0x00000000


	//----- nvinfo : EIATTR_CBANK_PARAM_SIZE
	.align		4
.L_89:
        /*0064*/ 	.byte	0x03, 0x19
        /*0066*/ 	.short	0x0018


	//----- nvinfo : EIATTR_PARAM_CBANK
	.align		4
        /*0068*/ 	.byte	0x04, 0x0a
        /*006a*/ 	.short	(.L_91 - .L_90)
	.align		4
.L_90:
        /*006c*/ 	.word	index@(.nv.constant0._Z27histogram_shared_mem_kernelPciPi)
        /*0070*/ 	.short	0x0380
        /*0072*/ 	.short	0x0018


	//----- nvinfo : EIATTR_SW_WAR
	.align		4
.L_91:
        /*0074*/ 	.byte	0x04, 0x36
        /*0076*/ 	.short	(.L_93 - .L_92)
.L_92:
        /*0078*/ 	.word	0x00000008
.L_93:


//--------------------- .nv.info._Z16histogram_kernelPciPi --------------------------
	.section	.nv.info._Z16histogram_kernelPciPi,"",@"SHT_CUDA_INFO"
	.sectionflags	@""
	.align	4


	//----- nvinfo : EIATTR_CUDA_API_VERSION
	.align		4
        /*0000*/ 	.byte	0x04, 0x37
        /*0002*/ 	.short	(.L_95 - .L_94)
.L_94:
        /*0004*/ 	.word	0x00000082


	//----- nvinfo : EIATTR_KPARAM_INFO
	.align		4
.L_95:
        /*0008*/ 	.byte	0x04, 0x17
        /*000a*/ 	.short	(.L_97 - .L_96)
.L_96:
        /*000c*/ 	.word	0x00000000
        /*0010*/ 	.short	0x0002
        /*0012*/ 	.short	0x0010
        /*0014*/ 	.byte	0x00, 0xf5, 0x21, 0x00


	//----- nvinfo : EIATTR_KPARAM_INFO
	.align		4
.L_97:
        /*0018*/ 	.byte	0x04, 0x17
        /*001a*/ 	.short	(.L_99 - .L_98)
.L_98:
        /*001c*/ 	.word	0x00000000
        /*0020*/ 	.short	0x0001
        /*0022*/ 	.short	0x0008
        /*0024*/ 	.byte	0x00, 0xf0, 0x11, 0x00


	//----- nvinfo : EIATTR_KPARAM_INFO
	.align		4
.L_99:
        /*0028*/ 	.byte	0x04, 0x17
        /*002a*/ 	.short	(.L_101 - .L_100)
.L_100:
        /*002c*/ 	.word	0x00000000
        /*0030*/ 	.short	0x0000
        /*0032*/ 	.short	0x0000
        /*0034*/ 	.byte	0x00, 0xf5, 0x21, 0x00


	//----- nvinfo : EIATTR_SPARSE_MMA_MASK
	.align		4
.L_101:
        /*0038*/ 	.byte	0x03, 0x50
        /*003a*/ 	.short	0x0000


	//----- nvinfo : EIATTR_MAXREG_COUNT
	.align		4
        /*003c*/ 	.byte	0x03, 0x1b
        /*003e*/ 	.short	0x00ff


	//----- nvinfo : EIATTR_MERCURY_ISA_VERSION
	.align		4
        /*0040*/ 	.byte	0x03, 0x5f
        /*0042*/ 	.short	0x0101


	//----- nvinfo : EIATTR_VRC_CTA_INIT_COUNT
	.align		4
        /*0044*/ 	.byte	0x02, 0x4a
	.zero		1
	.zero		1


	//----- nvinfo : EIATTR_EXIT_INSTR_OFFSETS
	.align		4
        /*0048*/ 	.byte	0x04, 0x1c
        /*004a*/ 	.short	(.L_103 - .L_102)


	//   ....[0]....
.L_102:
        /*004c*/ 	.word	0x00000070


	//   ....[1]....
        /*0050*/ 	.word	0x00000100


	//   ....[2]....
        /*0054*/ 	.word	0x00000180


	//----- nvinfo : EIATTR_CBANK_PARAM_SIZE
	.align		4
.L_103:
        /*0058*/ 	.byte	0x03, 0x19
        /*005a*/ 	.short	0x0018


	//----- nvinfo : EIATTR_PARAM_CBANK
	.align		4
        /*005c*/ 	.byte	0x04, 0x0a
        /*005e*/ 	.short	(.L_105 - .L_104)
	.align		4
.L_104:
        /*0060*/ 	.word	index@(.nv.constant0._Z16histogram_kernelPciPi)
        /*0064*/ 	.short	0x0380
        /*0066*/ 	.short	0x0018


	//----- nvinfo : EIATTR_SW_WAR
	.align		4
.L_105:
        /*0068*/ 	.byte	0x04, 0x36
        /*006a*/ 	.short	(.L_107 - .L_106)
.L_106:
        /*006c*/ 	.word	0x00000008
.L_107:


//--------------------- .nv.callgraph             --------------------------
	.section	.nv.callgraph,"",@"SHT_CUDA_CALLGRAPH"
	.align	4
	.sectionentsize	8
	.align		4
        /*0000*/ 	.word	0x00000000
	.align		4
        /*0004*/ 	.word	0xffffffff
	.align		4
        /*0008*/ 	.word	0x00000000
	.align		4
        /*000c*/ 	.word	0xfffffffe
	.align		4
        /*0010*/ 	.word	0x00000000
	.align		4
        /*0014*/ 	.word	0xfffffffd
	.align		4
        /*0018*/ 	.word	0x00000000
	.align		4
        /*001c*/ 	.word	0xfffffffc


//--------------------- .text._Z53histogram_shared_mem_multi_interleaved_counter_kernelPciPi --------------------------
	.section	.text._Z53histogram_shared_mem_multi_interleaved_counter_kernelPciPi,"ax",@progbits
	.align	128
        .global         _Z53histogram_shared_mem_multi_interleaved_counter_kernelPciPi
        .type           _Z53histogram_shared_mem_multi_interleaved_counter_kernelPciPi,@function
        .size           _Z53histogram_shared_mem_multi_interleaved_counter_kernelPciPi,(.L_x_57 - _Z53histogram_shared_mem_multi_interleaved_counter_kernelPciPi)
        .other          _Z53histogram_shared_mem_multi_interleaved_counter_kernelPciPi,@"STO_CUDA_ENTRY STV_DEFAULT"
_Z53histogram_shared_mem_multi_interleaved_counter_kernelPciPi:
.text._Z53histogram_shared_mem_multi_interleaved_counter_kernelPciPi:
[----:B------:R-:W-:Y:S01]  /*0000*/  LDC R1, c[0x0][0x37c] ;  /* 0x0000df00ff017b82 */ /* 0x000fe20000000800 */
[----:B------:R-:W0:Y:S07]  /*0010*/  S2R R9, SR_TID.X ;  /* 0x0000000000097919 */ /* 0x000e2e0000002100 */
[----:B------:R-:W1:Y:S01]  /*0020*/  S2UR UR5, SR_CgaCtaId ;  /* 0x00000000000579c3 */ /* 0x000e620000008800 */
[----:B------:R-:W-:Y:S01]  /*0030*/  UMOV UR4, 0x400 ;  /* 0x0000040000047882 */ /* 0x000fe20000000000 */
[----:B------:R-:W2:Y:S01]  /*0040*/  LDCU.64 UR8, c[0x0][0x358] ;  /* 0x00006b00ff0877ac */ /* 0x000ea20008000a00 */
[----:B------:R-:W-:Y:S01]  /*0050*/  BSSY.RECONVERGENT B0, `(.L_x_0) ;  /* 0x000002e000007945 */ /* 0x000fe20003800200 */
[----:B------:R-:W-:Y:S01]  /*0060*/  IMAD.MOV.U32 R5, RZ, RZ, -0x1 ;  /* 0xffffffffff057424 */ /* 0x000fe200078e00ff */
[----:B------:R-:W3:Y:S01]  /*0070*/  LDCU UR7, c[0x0][0x388] ;  /* 0x00007100ff0777ac */ /* 0x000ee20008000800 */
[----:B------:R-:W-:-:S02]  /*0080*/  IMAD.MOV.U32 R6, RZ, RZ, RZ ;  /* 0x000000ffff067224 */ /* 0x000fc400078e00ff */
[----:B------:R-:W4:Y:S01]  /*0090*/  S2UR UR6, SR_CTAID.X ;  /* 0x00000000000679c3 */ /* 0x000f220000002500 */
[----:B------:R-:W2:Y:S07]  /*00a0*/  LDCU.64 UR10, c[0x0][0x380] ;  /* 0x00007000ff0a77ac */ /* 0x000eae0008000a00 */
[----:B------:R-:W4:Y:S01]  /*00b0*/  LDC R7, c[0x0][0x360] ;  /* 0x0000d800ff077b82 */ /* 0x000f220000000800 */
[----:B-1----:R-:W-:Y:S01]  /*00c0*/  ULEA UR4, UR5, UR4, 0x18 ;  /* 0x0000000405047291 */ /* 0x002fe2000f8ec0ff */
[----:B------:R-:W1:Y:S01]  /*00d0*/  LDCU UR5, c[0x0][0x388] ;  /* 0x00007100ff0577ac */ /* 0x000e620008000800 */
[----:B0-----:R-:W-:-:S04]  /*00e0*/  ISETP.GT.U32.AND P0, PT, R9, 0x6, PT ;  /* 0x000000060900780c */ /* 0x001fc80003f04070 */
[----:B------:R-:W-:Y:S01]  /*00f0*/  LEA R0, R9, UR4, 0x2 ;  /* 0x0000000409007c11 */ /* 0x000fe2000f8e10ff */
[----:B----4-:R-:W-:-:S08]  /*0100*/  IMAD R4, R7, UR6, R9 ;  /* 0x0000000607047c24 */ /* 0x010fd0000f8e0209 */
[----:B------:R0:W-:Y:S01]  /*0110*/  @!P0 STS [R0], RZ ;  /* 0x000000ff00008388 */ /* 0x0001e20000000800 */
[----:B------:R-:W-:Y:S01]  /*0120*/  BAR.SYNC.DEFER_BLOCKING 0x0 ;  /* 0x0000000000007b1d */ /* 0x000fe20000010000 */
[----:B-1----:R-:W-:-:S13]  /*0130*/  ISETP.GE.AND P0, PT, R4, UR5, PT ;  /* 0x0000000504007c0c */ /* 0x002fda000bf06270 */
[----:B0-23--:R-:W-:Y:S05]  /*0140*/  @P0 BRA `(.L_x_1) ;  /* 0x0000000000780947 */ /* 0x00dfea0003800000 */
[----:B------:R-:W0:Y:S01]  /*0150*/  LDCU UR5, c[0x0][0x370] ;  /* 0x00006e00ff0577ac */ /* 0x000e220008000800 */
[----:B------:R-:W-:Y:S02]  /*0160*/  IMAD.MOV.U32 R6, RZ, RZ, RZ ;  /* 0x000000ffff067224 */ /* 0x000fe400078e00ff */
[----:B------:R-:W-:Y:S02]  /*0170*/  IMAD.MOV.U32 R5, RZ, RZ, -0x1 ;  /* 0xffffffffff057424 */ /* 0x000fe400078e00ff */
[----:B0-----:R-:W-:-:S07]  /*0180*/  IMAD R7, R7, UR5, RZ ;  /* 0x0000000507077c24 */ /* 0x001fce000f8e02ff */
.L_x_5:
[----:B0-----:R-:W-:-:S04]  /*0190*/  IADD3 R2, P0, PT, R4, UR10, RZ ;  /* 0x0000000a04027c10 */ /* 0x001fc8000ff1e0ff */
[----:B------:R-:W-:-:S05]  /*01a0*/  LEA.HI.X.SX32 R3, R4, UR11, 0x1, P0 ;  /* 0x0000000b04037c11 */ /* 0x000fca00080f0eff */
[----:B------:R-:W2:Y:S01]  /*01b0*/  LDG.E.U8 R2, desc[UR8][R2.64] ;  /* 0x0000000802027981 */ /* 0x000ea2000c1e1100 */
[----:B------:R-:W-:Y:S01]  /*01c0*/  IMAD.IADD R4, R7, 0x1, R4 ;  /* 0x0000000107047824 */ /* 0x000fe200078e0204 */
[----:B------:R-:W-:Y:S04]  /*01d0*/  BSSY.RECONVERGENT B1, `(.L_x_2) ;  /* 0x0000014000017945 */ /* 0x000fe80003800200 */
[----:B------:R-:W-:Y:S01]  /*01e0*/  ISETP.GE.AND P0, PT, R4, UR7, PT ;  /* 0x0000000704007c0c */ /* 0x000fe2000bf06270 */
[----:B--2---:R-:W-:-:S05]  /*01f0*/  VIADD R10, R2, 0xffffff9f ;  /* 0xffffff9f020a7836 */ /* 0x004fca0000000000 */
[----:B------:R-:W-:-:S04]  /*0200*/  LOP3.LUT R8, R10, 0xff, RZ, 0xc0, !PT ;  /* 0x000000ff0a087812 */ /* 0x000fc800078ec0ff */
[----:B------:R-:W-:-:S13]  /*0210*/  ISETP.GT.U32.AND P1, PT, R8, 0x19, PT ;  /* 0x000000190800780c */ /* 0x000fda0003f24070 */
[----:B------:R-:W-:Y:S05]  /*0220*/  @P1 BRA `(.L_x_3) ;  /* 0x0000000000381947 */ /* 0x000fea0003800000 */
[----:B------:R-:W-:Y:S01]  /*0230*/  LOP3.LUT R2, R10, 0xfc, RZ, 0xc0, !PT ;  /* 0x000000fc0a027812 */ /* 0x000fe200078ec0ff */
[----:B------:R-:W-:-:S03]  /*0240*/  IMAD.MOV.U32 R3, RZ, RZ, R5 ;  /* 0x000000ffff037224 */ /* 0x000fc600078e0005 */
[----:B------:R-:W-:-:S04]  /*0250*/  SHF.R.U32.HI R2, RZ, 0x2, R2 ;  /* 0x00000002ff027819 */ /* 0x000fc80000011602 */
[----:B------:R-:W-:-:S13]  /*0260*/  ISETP.NE.AND P1, PT, R5, R2, PT ;  /* 0x000000020500720c */ /* 0x000fda0003f25270 */
[----:B------:R-:W-:Y:S05]  /*0270*/  @!P1 BRA `(.L_x_4) ;  /* 0x0000000000209947 */ /* 0x000fea0003800000 */
[----:B------:R-:W-:Y:S01]  /*0280*/  ISETP.GE.AND P1, PT, R6, 0x1, PT ;  /* 0x000000010600780c */ /* 0x000fe20003f26270 */
[----:B------:R-:W-:Y:S02]  /*0290*/  IMAD.MOV.U32 R5, RZ, RZ, R2 ;  /* 0x000000ffff057224 */ /* 0x000fe400078e0002 */
[----:B------:R-:W-:Y:S02]  /*02a0*/  IMAD.MOV.U32 R2, RZ, RZ, R6 ;  /* 0x000000ffff027224 */ /* 0x000fe400078e0006 */
[----:B------:R-:W-:-:S08]  /*02b0*/  IMAD.MOV.U32 R6, RZ, RZ, 0x1 ;  /* 0x00000001ff067424 */ /* 0x000fd000078e00ff */
[----:B------:R-:W-:Y:S05]  /*02c0*/  @!P1 BRA `(.L_x_3) ;  /* 0x0000000000109947 */ /* 0x000fea0003800000 */
[----:B------:R-:W-:-:S05]  /*02d0*/  LEA R3, R3, UR4, 0x2 ;  /* 0x0000000403037c11 */ /* 0x000fca000f8e10ff */
[----:B------:R0:W-:Y:S01]  /*02e0*/  ATOMS.ADD RZ, [R3], R2 ;  /* 0x0000000203ff738c */ /* 0x0001e20000000000 */
[----:B------:R-:W-:Y:S05]  /*02f0*/  BRA `(.L_x_3) ;  /* 0x0000000000047947 */ /* 0x000fea0003800000 */
.L_x_4:
[----:B------:R-:W-:-:S07]  /*0300*/  VIADD R6, R6, 0x1 ;  /* 0x0000000106067836 */ /* 0x000fce0000000000 */
.L_x_3:
[----:B------:R-:W-:Y:S05]  /*0310*/  BSYNC.RECONVERGENT B1 ;  /* 0x0000000000017941 */ /* 0x000fea0003800200 */
.L_x_2:
[----:B------:R-:W-:Y:S05]  /*0320*/  @!P0 BRA `(.L_x_5) ;  /* 0xfffffffc00988947 */ /* 0x000fea000383ffff */
.L_x_1:
[----:B------:R-:W-:Y:S05]  /*0330*/  BSYNC.RECONVERGENT B0 ;  /* 0x0000000000007941 */ /* 0x000fea0003800200 */
.L_x_0:
[----:B------:R-:W-:Y:S01]  /*0340*/  ISETP.GE.AND P0, PT, R6, 0x1, PT ;  /* 0x000000010600780c */ /* 0x000fe20003f06270 */
[----:B------:R-:W-:Y:S01]  /*0350*/  BSSY.RECONVERGENT B0, `(.L_x_6) ;  /* 0x0000005000007945 */ /* 0x000fe20003800200 */
[----:B------:R-:W-:-:S11]  /*0360*/  ISETP.GT.U32.AND P1, PT, R9, 0x6, PT ;  /* 0x000000060900780c */ /* 0x000fd60003f24070 */
[----:B------:R-:W-:Y:S05]  /*0370*/  @!P0 BRA `(.L_x_7) ;  /* 0x0000000000088947 */ /* 0x000fea0003800000 */
[----:B------:R-:W-:-:S05]  /*0380*/  LEA R5, R5, UR4, 0x2 ;  /* 0x0000000405057c11 */ /* 0x000fca000f8e10ff */
[----:B------:R1:W-:Y:S02]  /*0390*/  ATOMS.ADD RZ, [R5], R6 ;  /* 0x0000000605ff738c */ /* 0x0003e40000000000 */
.L_x_7:
[----:B------:R-:W-:Y:S05]  /*03a0*/  BSYNC.RECONVERGENT B0 ;  /* 0x0000000000007941 */ /* 0x000fea0003800200 */
.L_x_6:
[----:B------:R-:W-:Y:S06]  /*03b0*/  BAR.SYNC.DEFER_BLOCKING 0x0 ;  /* 0x0000000000007b1d */ /* 0x000fec0000010000 */
[----:B------:R-:W-:Y:S05]  /*03c0*/  @P1 EXIT ;  /* 0x000000000000194d */ /* 0x000fea0003800000 */
[----:B-1----:R-:W1:Y:S02]  /*03d0*/  LDS R5, [R0] ;  /* 0x0000000000057984 */ /* 0x002e640000000800 */
[----:B-1----:R-:W-:-:S13]  /*03e0*/  ISETP.GE.AND P0, PT, R5, 0x1, PT ;  /* 0x000000010500780c */ /* 0x002fda0003f06270 */
[----:B------:R-:W-:Y:S05]  /*03f0*/  @!P0 EXIT ;  /* 0x000000000000894d */ /* 0x000fea0003800000 */
[----:B0-----:R-:W0:Y:S02]  /*0400*/  LDC.64 R2, c[0x0][0x390] ;  /* 0x0000e400ff027b82 */ /* 0x001e240000000a00 */
[----:B0-----:R-:W-:-:S05]  /*0410*/  IMAD.WIDE.U32 R2, R9, 0x4, R2 ;  /* 0x0000000409027825 */ /* 0x001fca00078e0002 */
[----:B------:R-:W-:Y:S01]  /*0420*/  REDG.E.ADD.STRONG.GPU desc[UR8][R2.64], R5 ;  /* 0x000000050200798e */ /* 0x000fe2000c12e108 */
[----:B------:R-:W-:Y:S05]  /*0430*/  EXIT ;  /* 0x000000000000794d */ /* 0x000fea0003800000 */
.L_x_8:
[----:B------:R-:W-:-:S00]  /*0440*/  BRA `(.L_x_8) ;  /* 0xfffffffc00fc7947 */ /* 0x000fc0000383ffff */
[----:B------:R-:W-:-:S00]  /*0450*/  NOP ;  /* 0x0000000000007918 */ /* 0x000fc00000000000 */
        /* <DEDUP_REMOVED lines=10> */
.L_x_57:


//--------------------- .text._Z45histogram_shared_mem_multi_interleaved_kernelPciPi --------------------------
	.section	.text._Z45histogram_shared_mem_multi_interleaved_kernelPciPi,"ax",@progbits
	.align	128
        .global         _Z45histogram_shared_mem_multi_interleaved_kernelPciPi
        .type           _Z45histogram_shared_mem_multi_interleaved_kernelPciPi,@function
        .size           _Z45histogram_shared_mem_multi_interleaved_kernelPciPi,(.L_x_58 - _Z45histogram_shared_mem_multi_interleaved_kernelPciPi)
        .other          _Z45histogram_shared_mem_multi_interleaved_kernelPciPi,@"STO_CUDA_ENTRY STV_DEFAULT"
_Z45histogram_shared_mem_multi_interleaved_kernelPciPi:
.text._Z45histogram_shared_mem_multi_interleaved_kernelPciPi:
[----:B------:R-:W-:Y:S01]  /*0000*/  LDC R1, c[0x0][0x37c] ;  /* 0x0000df00ff017b82 */ /* 0x000fe20000000800 */
[----:B------:R-:W0:Y:S07]  /*0010*/  S2R R7, SR_TID.X ;  /* 0x0000000000077919 */ /* 0x000e2e0000002100 */
[----:B------:R-:W1:Y:S01]  /*0020*/  S2UR UR5, SR_CgaCtaId ;  /* 0x00000000000579c3 */ /* 0x000e620000008800 */
[----:B------:R-:W-:Y:S01]  /*0030*/  UMOV UR4, 0x400 ;  /* 0x0000040000047882 */ /* 0x000fe20000000000 */
[----:B------:R-:W2:Y:S01]  /*0040*/  LDCU.64 UR8, c[0x0][0x358] ;  /* 0x00006b00ff0877ac */ /* 0x000ea20008000a00 */
[----:B------:R-:W-:Y:S01]  /*0050*/  BSSY.RECONVERGENT B0, `(.L_x_9) ;  /* 0x000001e000007945 */ /* 0x000fe20003800200 */
[----:B------:R-:W3:Y:S04]  /*0060*/  LDCU UR7, c[0x0][0x388] ;  /* 0x00007100ff0777ac */ /* 0x000ee80008000800 */
        /* <DEDUP_REMOVED lines=12> */
[----:B------:R-:W0:Y:S02]  /*0130*/  LDCU UR5, c[0x0][0x370] ;  /* 0x00006e00ff0577ac */ /* 0x000e240008000800 */
[----:B0-----:R-:W-:-:S07]  /*0140*/  IMAD R5, R5, UR5, RZ ;  /* 0x0000000505057c24 */ /* 0x001fce000f8e02ff */
.L_x_13:
        /* <DEDUP_REMOVED lines=10> */
[----:B------:R-:W-:-:S05]  /*01f0*/  LOP3.LUT R2, R8, 0xfc, RZ, 0xc0, !PT ;  /* 0x000000fc08027812 */ /* 0x000fca00078ec0ff */
[----:B------:R0:W-:Y:S02]  /*0200*/  ATOMS.POPC.INC.32 RZ, [R2+UR4] ;  /* 0x0000000002ff7f8c */ /* 0x0001e4000d800004 */
.L_x_12:
[----:B------:R-:W-:Y:S05]  /*0210*/  BSYNC.RECONVERGENT B1 ;  /* 0x0000000000017941 */ /* 0x000fea0003800200 */
.L_x_11:
[----:B------:R-:W-:Y:S05]  /*0220*/  @!P1 BRA `(.L_x_13) ;  /* 0xfffffffc00c89947 */ /* 0x000fea000383ffff */
.L_x_10:
[----:B------:R-:W-:Y:S05]  /*0230*/  BSYNC.RECONVERGENT B0 ;  /* 0x0000000000007941 */ /* 0x000fea0003800200 */
.L_x_9:
[----:B------:R-:W-:Y:S01]  /*0240*/  BAR.SYNC.DEFER_BLOCKING 0x0 ;  /* 0x0000000000007b1d */ /* 0x000fe20000010000 */
[----:B------:R-:W-:-:S13]  /*0250*/  ISETP.GT.U32.AND P0, PT, R7, 0x6, PT ;  /* 0x000000060700780c */ /* 0x000fda0003f04070 */
[----:B------:R-:W-:Y:S05]  /*0260*/  @P0 EXIT ;  /* 0x000000000000094d */ /* 0x000fea0003800000 */
[----:B------:R-:W1:Y:S02]  /*0270*/  LDS R5, [R0] ;  /* 0x0000000000057984 */ /* 0x000e640000000800 */
[----:B-1----:R-:W-:-:S13]  /*0280*/  ISETP.GE.AND P0, PT, R5, 0x1, PT ;  /* 0x000000010500780c */ /* 0x002fda0003f06270 */
[----:B------:R-:W-:Y:S05]  /*0290*/  @!P0 EXIT ;  /* 0x000000000000894d */ /* 0x000fea0003800000 */
[----:B0-----:R-:W0:Y:S02]  /*02a0*/  LDC.64 R2, c[0x0][0x390] ;  /* 0x0000e400ff027b82 */ /* 0x001e240000000a00 */
[----:B0-----:R-:W-:-:S05]  /*02b0*/  IMAD.WIDE.U32 R2, R7, 0x4, R2 ;  /* 0x0000000407027825 */ /* 0x001fca00078e0002 */
[----:B------:R-:W-:Y:S01]  /*02c0*/  REDG.E.ADD.STRONG.GPU desc[UR8][R2.64], R5 ;  /* 0x000000050200798e */ /* 0x000fe2000c12e108 */
[----:B------:R-:W-:Y:S05]  /*02d0*/  EXIT ;  /* 0x000000000000794d */ /* 0x000fea0003800000 */
.L_x_14:
        /* <DEDUP_REMOVED lines=10> */
.L_x_58:


//--------------------- .text._Z44histogram_shared_mem_multi_contiguous_kernelPciPi --------------------------
	.section	.text._Z44histogram_shared_mem_multi_contiguous_kernelPciPi,"ax",@progbits
	.align	128
        .global         _Z44histogram_shared_mem_multi_contiguous_kernelPciPi
        .type           _Z44histogram_shared_mem_multi_contiguous_kernelPciPi,@function
        .size           _Z44histogram_shared_mem_multi_contiguous_kernelPciPi,(.L_x_59 - _Z44histogram_shared_mem_multi_contiguous_kernelPciPi)
        .other          _Z44histogram_shared_mem_multi_contiguous_kernelPciPi,@"STO_CUDA_ENTRY STV_DEFAULT"
_Z44histogram_shared_mem_multi_contiguous_kernelPciPi:
.text._Z44histogram_shared_mem_multi_contiguous_kernelPciPi:
[----:B------:R-:W-:Y:S01]  /*0000*/  LDC R1, c[0x0][0x37c] ;  /* 0x0000df00ff017b82 */ /* 0x000fe20000000800 */
[----:B------:R-:W0:Y:S07]  /*0010*/  S2R R0, SR_TID.X ;  /* 0x0000000000007919 */ /* 0x000e2e0000002100 */
[----:B------:R-:W1:Y:S01]  /*0020*/  S2UR UR5, SR_CgaCtaId ;  /* 0x00000000000579c3 */ /* 0x000e620000008800 */
[----:B------:R-:W2:Y:S01]  /*0030*/  LDCU UR6, c[0x0][0x360] ;  /* 0x00006c00ff0677ac */ /* 0x000ea20008000800 */
[----:B------:R-:W-:Y:S01]  /*0040*/  BSSY.RECONVERGENT B0, `(.L_x_15) ;  /* 0x00000c2000007945 */ /* 0x000fe20003800200 */
[----:B------:R-:W2:Y:S01]  /*0050*/  S2R R3, SR_CTAID.X ;  /* 0x0000000000037919 */ /* 0x000ea20000002500 */
[----:B------:R-:W-:-:S04]  /*0060*/  UMOV UR4, 0x400 ;  /* 0x0000040000047882 */ /* 0x000fc80000000000 */
[----:B------:R-:W3:Y:S01]  /*0070*/  LDC R6, c[0x0][0x388] ;  /* 0x0000e200ff067b82 */ /* 0x000ee20000000800 */
[----:B-1----:R-:W-:Y:S01]  /*0080*/  ULEA UR4, UR5, UR4, 0x18 ;  /* 0x0000000405047291 */ /* 0x002fe2000f8ec0ff */
[----:B0-----:R-:W-:-:S05]  /*0090*/  ISETP.GT.U32.AND P0, PT, R0, 0x6, PT ;  /* 0x000000060000780c */ /* 0x001fca0003f04070 */
[----:B------:R-:W-:Y:S01]  /*00a0*/  LEA R4, R0, UR4, 0x2 ;  /* 0x0000000400047c11 */ /* 0x000fe2000f8e10ff */
[----:B--2---:R-:W-:Y:S01]  /*00b0*/  IMAD R2, R3, UR6, R0 ;  /* 0x0000000603027c24 */ /* 0x004fe2000f8e0200 */
[----:B------:R-:W0:Y:S03]  /*00c0*/  LDCU.64 UR6, c[0x0][0x358] ;  /* 0x00006b00ff0677ac */ /* 0x000e260008000a00 */
[----:B------:R-:W-:-:S05]  /*00d0*/  IMAD.SHL.U32 R5, R2, 0x4, RZ ;  /* 0x0000000402057824 */ /* 0x000fca00078e00ff */
[C---:B---3--:R-:W-:Y:S01]  /*00e0*/  VIADDMNMX R6, R5.reuse, 0x4, R6, PT ;  /* 0x0000000405067846 */ /* 0x048fe20003800106 */
[----:B------:R1:W-:Y:S01]  /*00f0*/  @!P0 STS [R4], RZ ;  /* 0x000000ff04008388 */ /* 0x0003e20000000800 */
[----:B------:R-:W-:Y:S02]  /*0100*/  BAR.SYNC.DEFER_BLOCKING 0x0 ;  /* 0x0000000000007b1d */ /* 0x000fe40000010000 */
[----:B------:R-:W-:-:S13]  /*0110*/  ISETP.GE.AND P0, PT, R5, R6, PT ;  /* 0x000000060500720c */ /* 0x000fda0003f06270 */
[----:B01----:R-:W-:Y:S05]  /*0120*/  @P0 BRA `(.L_x_16) ;  /* 0x0000000800cc0947 */ /* 0x003fea0003800000 */
[----:B------:R-:W-:Y:S01]  /*0130*/  IMAD.IADD R2, R5, 0x1, -R6 ;  /* 0x0000000105027824 */ /* 0x000fe200078e0a06 */
[----:B------:R-:W-:Y:S01]  /*0140*/  BSSY.RECONVERGENT B1, `(.L_x_17) ;  /* 0x0000059000017945 */ /* 0x000fe20003800200 */
[----:B------:R-:W-:-:S03]  /*0150*/  IMAD.IADD R7, R6, 0x1, -R5 ;  /* 0x0000000106077824 */ /* 0x000fc600078e0a05 */
[----:B------:R-:W-:Y:S02]  /*0160*/  ISETP.GT.U32.AND P0, PT, R2, -0x8, PT ;  /* 0xfffffff80200780c */ /* 0x000fe40003f04070 */
[----:B------:R-:W-:-:S11]  /*0170*/  LOP3.LUT R18, R7, 0x7, RZ, 0xc0, !PT ;  /* 0x0000000707127812 */ /* 0x000fd600078ec0ff */
[----:B------:R-:W-:Y:S05]  /*0180*/  @P0 BRA `(.L_x_18) ;  /* 0x0000000400500947 */ /* 0x000fea0003800000 */
[----:B------:R-:W0:Y:S01]  /*0190*/  LDC.64 R2, c[0x0][0x380] ;  /* 0x0000e000ff027b82 */ /* 0x000e220000000a00 */
[----:B------:R-:W-:-:S05]  /*01a0*/  LOP3.LUT R7, R7, 0xfffffff8, RZ, 0xc0, !PT ;  /* 0xfffffff807077812 */ /* 0x000fca00078ec0ff */
[----:B------:R-:W-:-:S07]  /*01b0*/  IMAD.MOV R7, RZ, RZ, -R7 ;  /* 0x000000ffff077224 */ /* 0x000fce00078e0a07 */
.L_x_35:
[----:B------:R-:W-:Y:S02]  /*01c0*/  SHF.R.S32.HI R10, RZ, 0x1f, R5 ;  /* 0x0000001fff0a7819 */ /* 0x000fe40000011405 */
[----:B0--34-:R-:W-:-:S04]  /*01d0*/  IADD3 R8, P0, P1, R5, 0x3, R2 ;  /* 0x0000000305087810 */ /* 0x019fc8000791e002 */
[----:B------:R-:W-:-:S05]  /*01e0*/  IADD3.X R9, PT, PT, R10, R3, RZ, P0, P1 ;  /* 0x000000030a097210 */ /* 0x000fca00007e24ff */
[----:B--2---:R-:W2:Y:S04]  /*01f0*/  LDG.E.U8 R13, desc[UR6][R8.64+-0x3] ;  /* 0xfffffd06080d7981 */ /* 0x004ea8000c1e1100 */
[----:B-1----:R-:W3:Y:S04]  /*0200*/  LDG.E.U8 R14, desc[UR6][R8.64+-0x2] ;  /* 0xfffffe06080e7981 */ /* 0x002ee8000c1e1100 */
[----:B------:R-:W4:Y:S04]  /*0210*/  LDG.E.U8 R15, desc[UR6][R8.64+-0x1] ;  /* 0xffffff06080f7981 */ /* 0x000f28000c1e1100 */
[----:B------:R-:W4:Y:S04]  /*0220*/  LDG.E.U8 R16, desc[UR6][R8.64] ;  /* 0x0000000608107981 */ /* 0x000f28000c1e1100 */
[----:B------:R0:W5:Y:S04]  /*0230*/  LDG.E.U8 R17, desc[UR6][R8.64+0x1] ;  /* 0x0000010608117981 */ /* 0x000168000c1e1100 */
[----:B------:R0:W5:Y:S04]  /*0240*/  LDG.E.U8 R12, desc[UR6][R8.64+0x2] ;  /* 0x00000206080c7981 */ /* 0x000168000c1e1100 */
[----:B------:R0:W5:Y:S04]  /*0250*/  LDG.E.U8 R10, desc[UR6][R8.64+0x3] ;  /* 0x00000306080a7981 */ /* 0x000168000c1e1100 */
[----:B------:R0:W5:Y:S01]  /*0260*/  LDG.E.U8 R11, desc[UR6][R8.64+0x4] ;  /* 0x00000406080b7981 */ /* 0x000162000c1e1100 */
[----:B------:R-:W-:Y:S01]  /*0270*/  BSSY.RECONVERGENT B2, `(.L_x_19) ;  /* 0x000000a000027945 */ /* 0x000fe20003800200 */
[----:B--2---:R-:W-:-:S05]  /*0280*/  VIADD R19, R13, 0xffffff9f ;  /* 0xffffff9f0d137836 */ /* 0x004fca0000000000 */
[----:B------:R-:W-:-:S04]  /*0290*/  LOP3.LUT R13, R19, 0xff, RZ, 0xc0, !PT ;  /* 0x000000ff130d7812 */ /* 0x000fc800078ec0ff */
[----:B------:R-:W-:Y:S01]  /*02a0*/  ISETP.GT.U32.AND P0, PT, R13, 0x19, PT ;  /* 0x000000190d00780c */ /* 0x000fe20003f04070 */
[----:B---3--:R-:W-:Y:S02]  /*02b0*/  VIADD R13, R14, 0xffffff9f ;  /* 0xffffff9f0e0d7836 */ /* 0x008fe40000000000 */
[----:B----4-:R-:W-:Y:S02]  /*02c0*/  VIADD R14, R15, 0xffffff9f ;  /* 0xffffff9f0f0e7836 */ /* 0x010fe40000000000 */
[----:B------:R-:W-:-:S08]  /*02d0*/  VIADD R15, R16, 0xffffff9f ;  /* 0xffffff9f100f7836 */ /* 0x000fd00000000000 */
[----:B0-----:R-:W-:Y:S05]  /*02e0*/  @P0 BRA `(.L_x_20) ;  /* 0x0000000000080947 */ /* 0x001fea0003800000 */
[----:B------:R-:W-:-:S05]  /*02f0*/  LOP3.LUT R8, R19, 0xfc, RZ, 0xc0, !PT ;  /* 0x000000fc13087812 */ /* 0x000fca00078ec0ff */
[----:B------:R0:W-:Y:S02]  /*0300*/  ATOMS.POPC.INC.32 RZ, [R8+UR4] ;  /* 0x0000000008ff7f8c */ /* 0x0001e4000d800004 */
.L_x_20:
[----:B------:R-:W-:Y:S05]  /*0310*/  BSYNC.RECONVERGENT B2 ;  /* 0x0000000000027941 */ /* 0x000fea0003800200 */
.L_x_19:
[----:B0-----:R-:W-:Y:S01]  /*0320*/  LOP3.LUT R8, R13, 0xff, RZ, 0xc0, !PT ;  /* 0x000000ff0d087812 */ /* 0x001fe200078ec0ff */
[----:B-----5:R-:W-:Y:S01]  /*0330*/  VIADD R17, R17, 0xffffff9f ;  /* 0xffffff9f11117836 */ /* 0x020fe20000000000 */
[----:B------:R-:W-:Y:S01]  /*0340*/  LOP3.LUT R9, R14, 0xff, RZ, 0xc0, !PT ;  /* 0x000000ff0e097812 */ /* 0x000fe200078ec0ff */
[----:B------:R-:W-:Y:S01]  /*0350*/  VIADD R12, R12, 0xffffff9f ;  /* 0xffffff9f0c0c7836 */ /* 0x000fe20000000000 */
[----:B------:R-:W-:Y:S01]  /*0360*/  ISETP.GT.U32.AND P6, PT, R8, 0x19, PT ;  /* 0x000000190800780c */ /* 0x000fe20003fc4070 */
[----:B------:R-:W-:Y:S01]  /*0370*/  VIADD R10, R10, 0xffffff9f ;  /* 0xffffff9f0a0a7836 */ /* 0x000fe20000000000 */
[----:B------:R-:W-:Y:S01]  /*0380*/  ISETP.GT.U32.AND P1, PT, R9, 0x19, PT ;  /* 0x000000190900780c */ /* 0x000fe20003f24070 */
[----:B------:R-:W-:Y:S01]  /*0390*/  VIADD R11, R11, 0xffffff9f ;  /* 0xffffff9f0b0b7836 */ /* 0x000fe20000000000 */
[----:B------:R-:W-:Y:S01]  /*03a0*/  LOP3.LUT R16, R15, 0xff, RZ, 0xc0, !PT ;  /* 0x000000ff0f107812 */ /* 0x000fe200078ec0ff */
[----:B------:R-:W-:Y:S01]  /*03b0*/  VIADD R7, R7, 0x8 ;  /* 0x0000000807077836 */ /* 0x000fe20000000000 */
[----:B------:R-:W-:Y:S01]  /*03c0*/  LOP3.LUT R9, R17, 0xff, RZ, 0xc0, !PT ;  /* 0x000000ff11097812 */ /* 0x000fe200078ec0ff */
[----:B------:R-:W-:Y:S01]  /*03d0*/  BSSY.RECONVERGENT B2, `(.L_x_21) ;  /* 0x000000e000027945 */ /* 0x000fe20003800200 */
[----:B------:R-:W-:-:S02]  /*03e0*/  P2R R8, PR, RZ, 0x2 ;  /* 0x00000002ff087803 */ /* 0x000fc40000000000 */
[----:B------:R-:W-:Y:S02]  /*03f0*/  ISETP.GT.U32.AND P0, PT, R16, 0x19, PT ;  /* 0x000000191000780c */ /* 0x000fe40003f04070 */
[----:B------:R-:W-:Y:S02]  /*0400*/  ISETP.GT.U32.AND P1, PT, R9, 0x19, PT ;  /* 0x000000190900780c */ /* 0x000fe40003f24070 */
[----:B------:R-:W-:Y:S02]  /*0410*/  LOP3.LUT R9, R12, 0xff, RZ, 0xc0, !PT ;  /* 0x000000ff0c097812 */ /* 0x000fe400078ec0ff */
[----:B------:R-:W-:Y:S02]  /*0420*/  LOP3.LUT R16, R10, 0xff, RZ, 0xc0, !PT ;  /* 0x000000ff0a107812 */ /* 0x000fe400078ec0ff */
[----:B------:R-:W-:Y:S02]  /*0430*/  LOP3.LUT R19, R11, 0xff, RZ, 0xc0, !PT ;  /* 0x000000ff0b137812 */ /* 0x000fe400078ec0ff */
[----:B------:R-:W-:-:S02]  /*0440*/  ISETP.GT.U32.AND P2, PT, R9, 0x19, PT ;  /* 0x000000190900780c */ /* 0x000fc40003f44070 */
[----:B------:R-:W-:Y:S02]  /*0450*/  ISETP.GT.U32.AND P3, PT, R16, 0x19, PT ;  /* 0x000000191000780c */ /* 0x000fe40003f64070 */
[----:B------:R-:W-:Y:S02]  /*0460*/  ISETP.GT.U32.AND P4, PT, R19, 0x19, PT ;  /* 0x000000191300780c */ /* 0x000fe40003f84070 */
[----:B------:R-:W-:Y:S01]  /*0470*/  ISETP.NE.AND P5, PT, R7, RZ, PT ;  /* 0x000000ff0700720c */ /* 0x000fe20003fa5270 */
[----:B------:R-:W-:-:S12]  /*0480*/  @P6 BRA `(.L_x_22) ;  /* 0x0000000000086947 */ /* 0x000fd80003800000 */
[----:B------:R-:W-:-:S05]  /*0490*/  LOP3.LUT R13, R13, 0xfc, RZ, 0xc0, !PT ;  /* 0x000000fc0d0d7812 */ /* 0x000fca00078ec0ff */
[----:B------:R0:W-:Y:S02]  /*04a0*/  ATOMS.POPC.INC.32 RZ, [R13+UR4] ;  /* 0x000000000dff7f8c */ /* 0x0001e4000d800004 */
.L_x_22:
[----:B------:R-:W-:Y:S05]  /*04b0*/  BSYNC.RECONVERGENT B2 ;  /* 0x0000000000027941 */ /* 0x000fea0003800200 */
.L_x_21:
[----:B------:R-:W-:Y:S01]  /*04c0*/  ISETP.NE.AND P6, PT, R8, RZ, PT ;  /* 0x000000ff0800720c */ /* 0x000fe20003fc5270 */
[----:B------:R-:W-:-:S12]  /*04d0*/  BSSY.RECONVERGENT B2, `(.L_x_23) ;  /* 0x0000004000027945 */ /* 0x000fd80003800200 */
[----:B------:R-:W-:Y:S05]  /*04e0*/  @P6 BRA `(.L_x_24) ;  /* 0x0000000000086947 */ /* 0x000fea0003800000 */
[----:B------:R-:W-:-:S05]  /*04f0*/  LOP3.LUT R14, R14, 0xfc, RZ, 0xc0, !PT ;  /* 0x000000fc0e0e7812 */ /* 0x000fca00078ec0ff */
[----:B------:R1:W-:Y:S02]  /*0500*/  ATOMS.POPC.INC.32 RZ, [R14+UR4] ;  /* 0x000000000eff7f8c */ /* 0x0003e4000d800004 */
.L_x_24:
[----:B------:R-:W-:Y:S05]  /*0510*/  BSYNC.RECONVERGENT B2 ;  /* 0x0000000000027941 */ /* 0x000fea0003800200 */
.L_x_23:
[----:B------:R-:W-:Y:S04]  /*0520*/  BSSY.RECONVERGENT B2, `(.L_x_25) ;  /* 0x0000004000027945 */ /* 0x000fe80003800200 */
[----:B------:R-:W-:Y:S05]  /*0530*/  @P0 BRA `(.L_x_26) ;  /* 0x0000000000080947 */ /* 0x000fea0003800000 */
[----:B------:R-:W-:-:S05]  /*0540*/  LOP3.LUT R15, R15, 0xfc, RZ, 0xc0, !PT ;  /* 0x000000fc0f0f7812 */ /* 0x000fca00078ec0ff */
[----:B------:R2:W-:Y:S02]  /*0550*/  ATOMS.POPC.INC.32 RZ, [R15+UR4] ;  /* 0x000000000fff7f8c */ /* 0x0005e4000d800004 */
.L_x_26:
[----:B------:R-:W-:Y:S05]  /*0560*/  BSYNC.RECONVERGENT B2 ;  /* 0x0000000000027941 */ /* 0x000fea0003800200 */
.L_x_25:
[----:B------:R-:W-:Y:S04]  /*0570*/  BSSY.RECONVERGENT B2, `(.L_x_27) ;  /* 0x0000004000027945 */ /* 0x000fe80003800200 */
[----:B------:R-:W-:Y:S05]  /*0580*/  @P1 BRA `(.L_x_28) ;  /* 0x0000000000081947 */ /* 0x000fea0003800000 */
[----:B------:R-:W-:-:S05]  /*0590*/  LOP3.LUT R8, R17, 0xfc, RZ, 0xc0, !PT ;  /* 0x000000fc11087812 */ /* 0x000fca00078ec0ff */
[----:B------:R3:W-:Y:S02]  /*05a0*/  ATOMS.POPC.INC.32 RZ, [R8+UR4] ;  /* 0x0000000008ff7f8c */ /* 0x0007e4000d800004 */
.L_x_28:
[----:B------:R-:W-:Y:S05]  /*05b0*/  BSYNC.RECONVERGENT B2 ;  /* 0x0000000000027941 */ /* 0x000fea0003800200 */
.L_x_27:
[----:B------:R-:W-:Y:S04]  /*05c0*/  BSSY.RECONVERGENT B2, `(.L_x_29) ;  /* 0x0000004000027945 */ /* 0x000fe80003800200 */
[----:B------:R-:W-:Y:S05]  /*05d0*/  @P2 BRA `(.L_x_30) ;  /* 0x0000000000082947 */ /* 0x000fea0003800000 */
[----:B---3--:R-:W-:-:S05]  /*05e0*/  LOP3.LUT R8, R12, 0xfc, RZ, 0xc0, !PT ;  /* 0x000000fc0c087812 */ /* 0x008fca00078ec0ff */
[----:B------:R4:W-:Y:S02]  /*05f0*/  ATOMS.POPC.INC.32 RZ, [R8+UR4] ;  /* 0x0000000008ff7f8c */ /* 0x0009e4000d800004 */
.L_x_30:
[----:B------:R-:W-:Y:S05]  /*0600*/  BSYNC.RECONVERGENT B2 ;  /* 0x0000000000027941 */ /* 0x000fea0003800200 */
.L_x_29:
[----:B------:R-:W-:Y:S04]  /*0610*/  BSSY.RECONVERGENT B2, `(.L_x_31) ;  /* 0x0000004000027945 */ /* 0x000fe80003800200 */
[----:B------:R-:W-:Y:S05]  /*0620*/  @P3 BRA `(.L_x_32) ;  /* 0x0000000000083947 */ /* 0x000fea0003800000 */
[----:B---34-:R-:W-:-:S05]  /*0630*/  LOP3.LUT R8, R10, 0xfc, RZ, 0xc0, !PT ;  /* 0x000000fc0a087812 */ /* 0x018fca00078ec0ff */
[----:B------:R3:W-:Y:S02]  /*0640*/  ATOMS.POPC.INC.32 RZ, [R8+UR4] ;  /* 0x0000000008ff7f8c */ /* 0x0007e4000d800004 */
.L_x_32:
[----:B------:R-:W-:Y:S05]  /*0650*/  BSYNC.RECONVERGENT B2 ;  /* 0x0000000000027941 */ /* 0x000fea0003800200 */
.L_x_31:
[----:B------:R-:W-:Y:S04]  /*0660*/  BSSY.RECONVERGENT B2, `(.L_x_33) ;  /* 0x0000004000027945 */ /* 0x000fe80003800200 */
[----:B------:R-:W-:Y:S05]  /*0670*/  @P4 BRA `(.L_x_34) ;  /* 0x0000000000084947 */ /* 0x000fea0003800000 */
[----:B---34-:R-:W-:-:S05]  /*0680*/  LOP3.LUT R8, R11, 0xfc, RZ, 0xc0, !PT ;  /* 0x000000fc0b087812 */ /* 0x018fca00078ec0ff */
[----:B------:R3:W-:Y:S02]  /*0690*/  ATOMS.POPC.INC.32 RZ, [R8+UR4] ;  /* 0x0000000008ff7f8c */ /* 0x0007e4000d800004 */
.L_x_34:
[----:B------:R-:W-:Y:S05]  /*06a0*/  BSYNC.RECONVERGENT B2 ;  /* 0x0000000000027941 */ /* 0x000fea0003800200 */
.L_x_33:
[----:B------:R-:W-:Y:S01]  /*06b0*/  VIADD R5, R5, 0x8 ;  /* 0x0000000805057836 */ /* 0x000fe20000000000 */
[----:B------:R-:W-:Y:S06]  /*06c0*/  @P5 BRA `(.L_x_35) ;  /* 0xfffffff800bc5947 */ /* 0x000fec000383ffff */
.L_x_18:
[----:B------:R-:W-:Y:S05]  /*06d0*/  BSYNC.RECONVERGENT B1 ;  /* 0x0000000000017941 */ /* 0x000fea0003800200 */
.L_x_17:
[----:B------:R-:W-:-:S13]  /*06e0*/  ISETP.NE.AND P0, PT, R18, RZ, PT ;  /* 0x000000ff1200720c */ /* 0x000fda0003f05270 */
[----:B------:R-:W-:Y:S05]  /*06f0*/  @!P0 BRA `(.L_x_16) ;  /* 0x0000000400588947 */ /* 0x000fea0003800000 */
[----:B------:R-:W-:Y:S01]  /*0700*/  ISETP.GE.U32.AND P0, PT, R18, 0x4, PT ;  /* 0x000000041200780c */ /* 0x000fe20003f06070 */
[----:B------:R-:W-:Y:S01]  /*0710*/  BSSY.RECONVERGENT B1, `(.L_x_36) ;  /* 0x000002b000017945 */ /* 0x000fe20003800200 */
[----:B--2---:R-:W-:-:S11]  /*0720*/  LOP3.LUT R15, R6, 0x3, RZ, 0xc0, !PT ;  /* 0x00000003060f7812 */ /* 0x004fd600078ec0ff */
[----:B------:R-:W-:Y:S05]  /*0730*/  @!P0 BRA `(.L_x_37) ;  /* 0x0000000000a08947 */ /* 0x000fea0003800000 */
[----:B------:R-:W2:Y:S02]  /*0740*/  LDCU.64 UR8, c[0x0][0x380] ;  /* 0x00007000ff0877ac */ /* 0x000ea40008000a00 */
[----:B--2---:R-:W-:-:S04]  /*0750*/  IADD3 R2, P0, PT, R5, UR8, RZ ;  /* 0x0000000805027c10 */ /* 0x004fc8000ff1e0ff */
[----:B------:R-:W-:-:S05]  /*0760*/  LEA.HI.X.SX32 R3, R5, UR9, 0x1, P0 ;  /* 0x0000000905037c11 */ /* 0x000fca00080f0eff */
[----:B------:R-:W2:Y:S04]  /*0770*/  LDG.E.U8 R7, desc[UR6][R2.64] ;  /* 0x0000000602077981 */ /* 0x000ea8000c1e1100 */
[----:B---34-:R-:W3:Y:S04]  /*0780*/  LDG.E.U8 R8, desc[UR6][R2.64+0x1] ;  /* 0x0000010602087981 */ /* 0x018ee8000c1e1100 */
[----:B------:R-:W0:Y:S04]  /*0790*/  LDG.E.U8 R9, desc[UR6][R2.64+0x2] ;  /* 0x0000020602097981 */ /* 0x000e28000c1e1100 */
[----:B------:R-:W1:Y:S01]  /*07a0*/  LDG.E.U8 R10, desc[UR6][R2.64+0x3] ;  /* 0x00000306020a7981 */ /* 0x000e62000c1e1100 */
[----:B------:R-:W-:Y:S01]  /*07b0*/  BSSY.RECONVERGENT B2, `(.L_x_38) ;  /* 0x0000010000027945 */ /* 0x000fe20003800200 */
[----:B--2---:R-:W-:-:S02]  /*07c0*/  VIADD R11, R7, 0xffffff9f ;  /* 0xffffff9f070b7836 */ /* 0x004fc40000000000 */
[----:B---3--:R-:W-:-:S03]  /*07d0*/  VIADD R12, R8, 0xffffff9f ;  /* 0xffffff9f080c7836 */ /* 0x008fc60000000000 */
[----:B------:R-:W-:Y:S01]  /*07e0*/  LOP3.LUT R7, R11, 0xff, RZ, 0xc0, !PT ;  /* 0x000000ff0b077812 */ /* 0x000fe200078ec0ff */
[----:B0-----:R-:W-:-:S03]  /*07f0*/  VIADD R13, R9, 0xffffff9f ;  /* 0xffffff9f090d7836 */ /* 0x001fc60000000000 */
[----:B------:R-:W-:Y:S02]  /*0800*/  ISETP.GT.U32.AND P0, PT, R7, 0x19, PT ;  /* 0x000000190700780c */ /* 0x000fe40003f04070 */
[----:B------:R-:W-:Y:S01]  /*0810*/  LOP3.LUT R8, R12, 0xff, RZ, 0xc0, !PT ;  /* 0x000000ff0c087812 */ /* 0x000fe200078ec0ff */
[----:B-1----:R-:W-:Y:S01]  /*0820*/  VIADD R14, R10, 0xffffff9f ;  /* 0xffffff9f0a0e7836 */ /* 0x002fe20000000000 */
[----:B------:R-:W-:Y:S02]  /*0830*/  LOP3.LUT R9, R13, 0xff, RZ, 0xc0, !PT ;  /* 0x000000ff0d097812 */ /* 0x000fe400078ec0ff */
[----:B------:R-:W-:Y:S02]  /*0840*/  ISETP.GT.U32.AND P1, PT, R8, 0x19, PT ;  /* 0x000000190800780c */ /* 0x000fe40003f24070 */
[----:B------:R-:W-:Y:S02]  /*0850*/  LOP3.LUT R10, R14, 0xff, RZ, 0xc0, !PT ;  /* 0x000000ff0e0a7812 */ /* 0x000fe400078ec0ff */
[----:B------:R-:W-:-:S02]  /*0860*/  ISETP.GT.U32.AND P2, PT, R9, 0x19, PT ;  /* 0x000000190900780c */ /* 0x000fc40003f44070 */
[----:B------:R-:W-:Y:S01]  /*0870*/  ISETP.GT.U32.AND P3, PT, R10, 0x19, PT ;  /* 0x000000190a00780c */ /* 0x000fe20003f64070 */
[----:B------:R-:W-:-:S12]  /*0880*/  @P0 BRA `(.L_x_39) ;  /* 0x0000000000080947 */ /* 0x000fd80003800000 */
[----:B------:R-:W-:-:S05]  /*0890*/  LOP3.LUT R2, R11, 0xfc, RZ, 0xc0, !PT ;  /* 0x000000fc0b027812 */ /* 0x000fca00078ec0ff */
[----:B------:R0:W-:Y:S02]  /*08a0*/  ATOMS.POPC.INC.32 RZ, [R2+UR4] ;  /* 0x0000000002ff7f8c */ /* 0x0001e4000d800004 */
.L_x_39:
[----:B------:R-:W-:Y:S05]  /*08b0*/  BSYNC.RECONVERGENT B2 ;  /* 0x0000000000027941 */ /* 0x000fea0003800200 */
.L_x_38:
[----:B------:R-:W-:Y:S04]  /*08c0*/  BSSY.RECONVERGENT B2, `(.L_x_40) ;  /* 0x0000004000027945 */ /* 0x000fe80003800200 */
[----:B------:R-:W-:Y:S05]  /*08d0*/  @P1 BRA `(.L_x_41) ;  /* 0x0000000000081947 */ /* 0x000fea0003800000 */
[----:B0-----:R-:W-:-:S05]  /*08e0*/  LOP3.LUT R2, R12, 0xfc, RZ, 0xc0, !PT ;  /* 0x000000fc0c027812 */ /* 0x001fca00078ec0ff */
[----:B------:R1:W-:Y:S02]  /*08f0*/  ATOMS.POPC.INC.32 RZ, [R2+UR4] ;  /* 0x0000000002ff7f8c */ /* 0x0003e4000d800004 */
.L_x_41:
[----:B------:R-:W-:Y:S05]  /*0900*/  BSYNC.RECONVERGENT B2 ;  /* 0x0000000000027941 */ /* 0x000fea0003800200 */
.L_x_40:
[----:B------:R-:W-:Y:S04]  /*0910*/  BSSY.RECONVERGENT B2, `(.L_x_42) ;  /* 0x0000004000027945 */ /* 0x000fe80003800200 */
[----:B------:R-:W-:Y:S05]  /*0920*/  @P2 BRA `(.L_x_43) ;  /* 0x0000000000082947 */ /* 0x000fea0003800000 */
[----:B01----:R-:W-:-:S05]  /*0930*/  LOP3.LUT R2, R13, 0xfc, RZ, 0xc0, !PT ;  /* 0x000000fc0d027812 */ /* 0x003fca00078ec0ff */
[----:B------:R2:W-:Y:S02]  /*0940*/  ATOMS.POPC.INC.32 RZ, [R2+UR4] ;  /* 0x0000000002ff7f8c */ /* 0x0005e4000d800004 */
.L_x_43:
[----:B------:R-:W-:Y:S05]  /*0950*/  BSYNC.RECONVERGENT B2 ;  /* 0x0000000000027941 */ /* 0x000fea0003800200 */
.L_x_42:
[----:B------:R-:W-:Y:S04]  /*0960*/  BSSY.RECONVERGENT B2, `(.L_x_44) ;  /* 0x0000004000027945 */ /* 0x000fe80003800200 */
[----:B------:R-:W-:Y:S05]  /*0970*/  @P3 BRA `(.L_x_45) ;  /* 0x0000000000083947 */ /* 0x000fea0003800000 */
[----:B012---:R-:W-:-:S05]  /*0980*/  LOP3.LUT R2, R14, 0xfc, RZ, 0xc0, !PT ;  /* 0x000000fc0e027812 */ /* 0x007fca00078ec0ff */
[----:B------:R3:W-:Y:S02]  /*0990*/  ATOMS.POPC.INC.32 RZ, [R2+UR4] ;  /* 0x0000000002ff7f8c */ /* 0x0007e4000d800004 */
.L_x_45:
[----:B------:R-:W-:Y:S05]  /*09a0*/  BSYNC.RECONVERGENT B2 ;  /* 0x0000000000027941 */ /* 0x000fea0003800200 */
.L_x_44:
[----:B------:R-:W-:-:S07]  /*09b0*/  VIADD R5, R5, 0x4 ;  /* 0x0000000405057836 */ /* 0x000fce0000000000 */
.L_x_37:
[----:B------:R-:W-:Y:S05]  /*09c0*/  BSYNC.RECONVERGENT B1 ;  /* 0x0000000000017941 */ /* 0x000fea0003800200 */
.L_x_36:
[----:B------:R-:W-:-:S13]  /*09d0*/  ISETP.NE.AND P0, PT, R15, RZ, PT ;  /* 0x000000ff0f00720c */ /* 0x000fda0003f05270 */
[----:B------:R-:W-:Y:S05]  /*09e0*/  @!P0 BRA `(.L_x_16) ;  /* 0x00000000009c8947 */ /* 0x000fea0003800000 */
[----:B------:R-:W-:Y:S01]  /*09f0*/  ISETP.NE.AND P0, PT, R15, 0x1, PT ;  /* 0x000000010f00780c */ /* 0x000fe20003f05270 */
[----:B------:R-:W-:-:S12]  /*0a00*/  BSSY.RECONVERGENT B1, `(.L_x_46) ;  /* 0x0000018000017945 */ /* 0x000fd80003800200 */
[----:B------:R-:W-:Y:S05]  /*0a10*/  @!P0 BRA `(.L_x_47) ;  /* 0x0000000000588947 */ /* 0x000fea0003800000 */
[----:B------:R-:W0:Y:S02]  /*0a20*/  LDCU.64 UR8, c[0x0][0x380] ;  /* 0x00007000ff0877ac */ /* 0x000e240008000a00 */
[----:B0123--:R-:W-:-:S04]  /*0a30*/  IADD3 R2, P0, PT, R5, UR8, RZ ;  /* 0x0000000805027c10 */ /* 0x00ffc8000ff1e0ff */
[----:B------:R-:W-:-:S05]  /*0a40*/  LEA.HI.X.SX32 R3, R5, UR9, 0x1, P0 ;  /* 0x0000000905037c11 */ /* 0x000fca00080f0eff */
[----:B------:R-:W2:Y:S04]  /*0a50*/  LDG.E.U8 R7, desc[UR6][R2.64] ;  /* 0x0000000602077981 */ /* 0x000ea8000c1e1100 */
[----:B----4-:R-:W3:Y:S01]  /*0a60*/  LDG.E.U8 R8, desc[UR6][R2.64+0x1] ;  /* 0x0000010602087981 */ /* 0x010ee2000c1e1100 */
[----:B------:R-:W-:Y:S01]  /*0a70*/  BSSY.RECONVERGENT B2, `(.L_x_48) ;  /* 0x000000a000027945 */ /* 0x000fe20003800200 */
[----:B--2---:R-:W-:Y:S02]  /*0a80*/  VIADD R9, R7, 0xffffff9f ;  /* 0xffffff9f07097836 */ /* 0x004fe40000000000 */
[----:B---3--:R-:W-:-:S03]  /*0a90*/  VIADD R10, R8, 0xffffff9f ;  /* 0xffffff9f080a7836 */ /* 0x008fc60000000000 */
[----:B------:R-:W-:-:S04]  /*0aa0*/  LOP3.LUT R7, R9, 0xff, RZ, 0xc0, !PT ;  /* 0x000000ff09077812 */ /* 0x000fc800078ec0ff */
[----:B------:R-:W-:Y:S02]  /*0ab0*/  ISETP.GT.U32.AND P0, PT, R7, 0x19, PT ;  /* 0x000000190700780c */ /* 0x000fe40003f04070 */
[----:B------:R-:W-:-:S04]  /*0ac0*/  LOP3.LUT R8, R10, 0xff, RZ, 0xc0, !PT ;  /* 0x000000ff0a087812 */ /* 0x000fc800078ec0ff */
[----:B------:R-:W-:-:S07]  /*0ad0*/  ISETP.GT.U32.AND P1, PT, R8, 0x19, PT ;  /* 0x000000190800780c */ /* 0x000fce0003f24070 */
[----:B------:R-:W-:Y:S06]  /*0ae0*/  @P0 BRA `(.L_x_49) ;  /* 0x0000000000080947 */ /* 0x000fec0003800000 */
[----:B------:R-:W-:-:S05]  /*0af0*/  LOP3.LUT R2, R9, 0xfc, RZ, 0xc0, !PT ;  /* 0x000000fc09027812 */ /* 0x000fca00078ec0ff */
[----:B------:R0:W-:Y:S02]  /*0b00*/  ATOMS.POPC.INC.32 RZ, [R2+UR4] ;  /* 0x0000000002ff7f8c */ /* 0x0001e4000d800004 */
.L_x_49:
[----:B------:R-:W-:Y:S05]  /*0b10*/  BSYNC.RECONVERGENT B2 ;  /* 0x0000000000027941 */ /* 0x000fea0003800200 */
.L_x_48:
[----:B------:R-:W-:Y:S04]  /*0b20*/  BSSY.RECONVERGENT B2, `(.L_x_50) ;  /* 0x0000004000027945 */ /* 0x000fe80003800200 */
[----:B------:R-:W-:Y:S05]  /*0b30*/  @P1 BRA `(.L_x_51) ;  /* 0x0000000000081947 */ /* 0x000fea0003800000 */
[----:B0-----:R-:W-:-:S05]  /*0b40*/  LOP3.LUT R2, R10, 0xfc, RZ, 0xc0, !PT ;  /* 0x000000fc0a027812 */ /* 0x001fca00078ec0ff */
[----:B------:R1:W-:Y:S02]  /*0b50*/  ATOMS.POPC.INC.32 RZ, [R2+UR4] ;  /* 0x0000000002ff7f8c */ /* 0x0003e4000d800004 */
.L_x_51:
[----:B------:R-:W-:Y:S05]  /*0b60*/  BSYNC.RECONVERGENT B2 ;  /* 0x0000000000027941 */ /* 0x000fea0003800200 */
.L_x_50:
[----:B------:R-:W-:-:S07]  /*0b70*/  VIADD R5, R5, 0x2 ;  /* 0x0000000205057836 */ /* 0x000fce0000000000 */
.L_x_47:
[----:B------:R-:W-:Y:S05]  /*0b80*/  BSYNC.RECONVERGENT B1 ;  /* 0x0000000000017941 */ /* 0x000fea0003800200 */
.L_x_46:
[----:B------:R-:W-:-:S04]  /*0b90*/  LOP3.LUT R6, R6, 0x1, RZ, 0xc0, !PT ;  /* 0x0000000106067812 */ /* 0x000fc800078ec0ff */
[----:B------:R-:W-:-:S13]  /*0ba0*/  ISETP.NE.U32.AND P0, PT, R6, 0x1, PT ;  /* 0x000000010600780c */ /* 0x000fda0003f05070 */
[----:B------:R-:W-:Y:S05]  /*0bb0*/  @P0 BRA `(.L_x_16) ;  /* 0x0000000000280947 */ /* 0x000fea0003800000 */
[----:B------:R-:W0:Y:S02]  /*0bc0*/  LDCU.64 UR8, c[0x0][0x380] ;  /* 0x00007000ff0877ac */ /* 0x000e240008000a00 */
[----:B0123--:R-:W-:-:S04]  /*0bd0*/  IADD3 R2, P0, PT, R5, UR8, RZ ;  /* 0x0000000805027c10 */ /* 0x00ffc8000ff1e0ff */
[----:B------:R-:W-:-:S05]  /*0be0*/  LEA.HI.X.SX32 R3, R5, UR9, 0x1, P0 ;  /* 0x0000000905037c11 */ /* 0x000fca00080f0eff */
[----:B------:R-:W2:Y:S02]  /*0bf0*/  LDG.E.U8 R2, desc[UR6][R2.64] ;  /* 0x0000000602027981 */ /* 0x000ea4000c1e1100 */
[----:B--2---:R-:W-:-:S05]  /*0c00*/  VIADD R6, R2, 0xffffff9f ;  /* 0xffffff9f02067836 */ /* 0x004fca0000000000 */
[----:B------:R-:W-:-:S04]  /*0c10*/  LOP3.LUT R5, R6, 0xff, RZ, 0xc0, !PT ;  /* 0x000000ff06057812 */ /* 0x000fc800078ec0ff */
[----:B------:R-:W-:-:S13]  /*0c20*/  ISETP.GT.U32.AND P0, PT, R5, 0x19, PT ;  /* 0x000000190500780c */ /* 0x000fda0003f04070 */
[----:B------:R-:W-:Y:S05]  /*0c30*/  @P0 BRA `(.L_x_16) ;  /* 0x0000000000080947 */ /* 0x000fea0003800000 */
[----:B------:R-:W-:-:S05]  /*0c40*/  LOP3.LUT R2, R6, 0xfc, RZ, 0xc0, !PT ;  /* 0x000000fc06027812 */ /* 0x000fca00078ec0ff */
[----:B------:R0:W-:Y:S02]  /*0c50*/  ATOMS.POPC.INC.32 RZ, [R2+UR4] ;  /* 0x0000000002ff7f8c */ /* 0x0001e4000d800004 */
.L_x_16:
[----:B------:R-:W-:Y:S05]  /*0c60*/  BSYNC.RECONVERGENT B0 ;  /* 0x0000000000007941 */ /* 0x000fea0003800200 */
.L_x_15:
[----:B------:R-:W-:Y:S01]  /*0c70*/  BAR.SYNC.DEFER_BLOCKING 0x0 ;  /* 0x0000000000007b1d */ /* 0x000fe20000010000 */
[----:B------:R-:W-:-:S13]  /*0c80*/  ISETP.GT.U32.AND P0, PT, R0, 0x6, PT ;  /* 0x000000060000780c */ /* 0x000fda0003f04070 */
[----:B------:R-:W-:Y:S05]  /*0c90*/  @P0 EXIT ;  /* 0x000000000000094d */ /* 0x000fea0003800000 */
[----:B------:R-:W5:Y:S02]  /*0ca0*/  LDS R5, [R4] ;  /* 0x0000000004057984 */ /* 0x000f640000000800 */
[----:B-----5:R-:W-:-:S13]  /*0cb0*/  ISETP.GE.AND P0, PT, R5, 0x1, PT ;  /* 0x000000010500780c */ /* 0x020fda0003f06270 */
[----:B------:R-:W-:Y:S05]  /*0cc0*/  @!P0 EXIT ;  /* 0x000000000000894d */ /* 0x000fea0003800000 */
[----:B0123--:R-:W0:Y:S02]  /*0cd0*/  LDC.64 R2, c[0x0][0x390] ;  /* 0x0000e400ff027b82 */ /* 0x00fe240000000a00 */
[----:B0-----:R-:W-:-:S05]  /*0ce0*/  IMAD.WIDE.U32 R2, R0, 0x4, R2 ;  /* 0x0000000400027825 */ /* 0x001fca00078e0002 */
[----:B------:R-:W-:Y:S01]  /*0cf0*/  REDG.E.ADD.STRONG.GPU desc[UR6][R2.64], R5 ;  /* 0x000000050200798e */ /* 0x000fe2000c12e106 */
[----:B------:R-:W-:Y:S05]  /*0d00*/  EXIT ;  /* 0x000000000000794d */ /* 0x000fea0003800000 */
.L_x_52:
        /* <DEDUP_REMOVED lines=15> */
.L_x_59:


//--------------------- .text._Z27histogram_shared_mem_kernelPciPi --------------------------
	.section	.text._Z27histogram_shared_mem_kernelPciPi,"ax",@progbits
	.align	128
        .global         _Z27histogram_shared_mem_kernelPciPi
        .type           _Z27histogram_shared_mem_kernelPciPi,@function
        .size           _Z27histogram_shared_mem_kernelPciPi,(.L_x_60 - _Z27histogram_shared_mem_kernelPciPi)
        .other          _Z27histogram_shared_mem_kernelPciPi,@"STO_CUDA_ENTRY STV_DEFAULT"
_Z27histogram_shared_mem_kernelPciPi:
.text._Z27histogram_shared_mem_kernelPciPi:
[----:B------:R-:W-:Y:S01]  /*0000*/  LDC R1, c[0x0][0x37c] ;  /* 0x0000df00ff017b82 */ /* 0x000fe20000000800 */
[----:B------:R-:W0:Y:S07]  /*0010*/  S2R R7, SR_TID.X ;  /* 0x0000000000077919 */ /* 0x000e2e0000002100 */
[----:B------:R-:W1:Y:S01]  /*0020*/  S2UR UR6, SR_CTAID.X ;  /* 0x00000000000679c3 */ /* 0x000e620000002500 */
[----:B------:R-:W2:Y:S01]  /*0030*/  LDCU UR7, c[0x0][0x388] ;  /* 0x00007100ff0777ac */ /* 0x000ea20008000800 */
[----:B------:R-:W-:Y:S01]  /*0040*/  BSSY.RECONVERGENT B0, `(.L_x_53) ;  /* 0x0000017000007945 */ /* 0x000fe20003800200 */
[----:B------:R-:W-:-:S05]  /*0050*/  UMOV UR4, 0x400 ;  /* 0x0000040000047882 */ /* 0x000fca0000000000 */
[----:B------:R-:W1:Y:S08]  /*0060*/  LDC R0, c[0x0][0x360] ;  /* 0x0000d800ff007b82 */ /* 0x000e700000000800 */
[----:B------:R-:W3:Y:S01]  /*0070*/  S2UR UR5, SR_CgaCtaId ;  /* 0x00000000000579c3 */ /* 0x000ee20000008800 */
[----:B0-----:R-:W-:Y:S01]  /*0080*/  ISETP.GT.U32.AND P0, PT, R7, 0x6, PT ;  /* 0x000000060700780c */ /* 0x001fe20003f04070 */
[----:B-1----:R-:W-:-:S05]  /*0090*/  IMAD R0, R0, UR6, R7 ;  /* 0x0000000600007c24 */ /* 0x002fca000f8e0207 */
[----:B--2---:R-:W-:Y:S01]  /*00a0*/  ISETP.GE.AND P1, PT, R0, UR7, PT ;  /* 0x0000000700007c0c */ /* 0x004fe2000bf26270 */
[----:B------:R-:W0:Y:S01]  /*00b0*/  LDCU.64 UR6, c[0x0][0x358] ;  /* 0x00006b00ff0677ac */ /* 0x000e220008000a00 */
[----:B---3--:R-:W-:-:S06]  /*00c0*/  ULEA UR4, UR5, UR4, 0x18 ;  /* 0x0000000405047291 */ /* 0x008fcc000f8ec0ff */
[----:B------:R-:W-:-:S05]  /*00d0*/  LEA R4, R7, UR4, 0x2 ;  /* 0x0000000407047c11 */ /* 0x000fca000f8e10ff */
[----:B------:R1:W-:Y:S01]  /*00e0*/  @!P0 STS [R4], RZ ;  /* 0x000000ff04008388 */ /* 0x0003e20000000800 */
[----:B------:R-:W-:Y:S06]  /*00f0*/  BAR.SYNC.DEFER_BLOCKING 0x0 ;  /* 0x0000000000007b1d */ /* 0x000fec0000010000 */
[----:B------:R-:W-:Y:S05]  /*0100*/  @P1 BRA `(.L_x_54) ;  /* 0x0000000000281947 */ /* 0x000fea0003800000 */
[----:B------:R-:W2:Y:S02]  /*0110*/  LDCU.64 UR8, c[0x0][0x380] ;  /* 0x00007000ff0877ac */ /* 0x000ea40008000a00 */
[----:B--2---:R-:W-:-:S04]  /*0120*/  IADD3 R2, P1, PT, R0, UR8, RZ ;  /* 0x0000000800027c10 */ /* 0x004fc8000ff3e0ff */
[----:B------:R-:W-:-:S05]  /*0130*/  LEA.HI.X.SX32 R3, R0, UR9, 0x1, P1 ;  /* 0x0000000900037c11 */ /* 0x000fca00088f0eff */
[----:B0-----:R-:W2:Y:S02]  /*0140*/  LDG.E.U8 R2, desc[UR6][R2.64] ;  /* 0x0000000602027981 */ /* 0x001ea4000c1e1100 */
[----:B--2---:R-:W-:-:S05]  /*0150*/  VIADD R0, R2, 0xffffff9f ;  /* 0xffffff9f02007836 */ /* 0x004fca0000000000 */
[----:B------:R-:W-:-:S04]  /*0160*/  LOP3.LUT R5, R0, 0xff, RZ, 0xc0, !PT ;  /* 0x000000ff00057812 */ /* 0x000fc800078ec0ff */
[----:B------:R-:W-:-:S13]  /*0170*/  ISETP.GT.U32.AND P1, PT, R5, 0x19, PT ;  /* 0x000000190500780c */ /* 0x000fda0003f24070 */
[----:B------:R-:W-:Y:S05]  /*0180*/  @P1 BRA `(.L_x_54) ;  /* 0x0000000000081947 */ /* 0x000fea0003800000 */
[----:B------:R-:W-:-:S05]  /*0190*/  LOP3.LUT R0, R0, 0xfc, RZ, 0xc0, !PT ;  /* 0x000000fc00007812 */ /* 0x000fca00078ec0ff */
[----:B------:R2:W-:Y:S02]  /*01a0*/  ATOMS.POPC.INC.32 RZ, [R0+UR4] ;  /* 0x0000000000ff7f8c */ /* 0x0005e4000d800004 */
.L_x_54:
[----:B0-----:R-:W-:Y:S05]  /*01b0*/  BSYNC.RECONVERGENT B0 ;  /* 0x0000000000007941 */ /* 0x001fea0003800200 */
.L_x_53:
[----:B------:R-:W-:Y:S06]  /*01c0*/  BAR.SYNC.DEFER_BLOCKING 0x0 ;  /* 0x0000000000007b1d */ /* 0x000fec0000010000 */
[----:B------:R-:W-:Y:S05]  /*01d0*/  @P0 EXIT ;  /* 0x000000000000094d */ /* 0x000fea0003800000 */
[----:B------:R-:W0:Y:S02]  /*01e0*/  LDS R5, [R4] ;  /* 0x0000000004057984 */ /* 0x000e240000000800 */
[----:B0-----:R-:W-:-:S13]  /*01f0*/  ISETP.GE.AND P0, PT, R5, 0x1, PT ;  /* 0x000000010500780c */ /* 0x001fda0003f06270 */
[----:B------:R-:W-:Y:S05]  /*0200*/  @!P0 EXIT ;  /* 0x000000000000894d */ /* 0x000fea0003800000 */
[----:B------:R-:W0:Y:S02]  /*0210*/  LDC.64 R2, c[0x0][0x390] ;  /* 0x0000e400ff027b82 */ /* 0x000e240000000a00 */
[----:B0-----:R-:W-:-:S05]  /*0220*/  IMAD.WIDE.U32 R2, R7, 0x4, R2 ;  /* 0x0000000407027825 */ /* 0x001fca00078e0002 */
[----:B------:R-:W-:Y:S01]  /*0230*/  REDG.E.ADD.STRONG.GPU desc[UR6][R2.64], R5 ;  /* 0x000000050200798e */ /* 0x000fe2000c12e106 */
[----:B------:R-:W-:Y:S05]  /*0240*/  EXIT ;  /* 0x000000000000794d */ /* 0x000fea0003800000 */
.L_x_55:
        /* <DEDUP_REMOVED lines=11> */
.L_x_60:


//--------------------- .text._Z16histogram_kernelPciPi --------------------------
	.section	.text._Z16histogram_kernelPciPi,"ax",@progbits
	.align	128
        .global         _Z16histogram_kernelPciPi
        .type           _Z16histogram_kernelPciPi,@function
        .size           _Z16histogram_kernelPciPi,(.L_x_61 - _Z16histogram_kernelPciPi)
        .other          _Z16histogram_kernelPciPi,@"STO_CUDA_ENTRY STV_DEFAULT"
_Z16histogram_kernelPciPi:
.text._Z16histogram_kernelPciPi:
[----:B------:R-:W-:Y:S01]  /*0000*/  LDC R1, c[0x0][0x37c] ;  /* 0x0000df00ff017b82 */ /* 0x000fe20000000800 */
[----:B------:R-:W0:Y:S07]  /*0010*/  S2R R3, SR_TID.X ;  /* 0x0000000000037919 */ /* 0x000e2e0000002100 */
[----:B------:R-:W0:Y:S01]  /*0020*/  S2UR UR4, SR_CTAID.X ;  /* 0x00000000000479c3 */ /* 0x000e220000002500 */
[----:B------:R-:W1:Y:S07]  /*0030*/  LDCU UR5, c[0x0][0x388] ;  /* 0x00007100ff0577ac */ /* 0x000e6e0008000800 */
[----:B------:R-:W0:Y:S02]  /*0040*/  LDC R0, c[0x0][0x360] ;  /* 0x0000d800ff007b82 */ /* 0x000e240000000800 */
[----:B0-----:R-:W-:-:S05]  /*0050*/  IMAD R0, R0, UR4, R3 ;  /* 0x0000000400007c24 */ /* 0x001fca000f8e0203 */
[----:B-1----:R-:W-:-:S13]  /*0060*/  ISETP.GE.AND P0, PT, R0, UR5, PT ;  /* 0x0000000500007c0c */ /* 0x002fda000bf06270 */
[----:B------:R-:W-:Y:S05]  /*0070*/  @P0 EXIT ;  /* 0x000000000000094d */ /* 0x000fea0003800000 */
[----:B------:R-:W0:Y:S01]  /*0080*/  LDCU.64 UR6, c[0x0][0x380] ;  /* 0x00007000ff0677ac */ /* 0x000e220008000a00 */
[----:B------:R-:W1:Y:S01]  /*0090*/  LDCU.64 UR4, c[0x0][0x358] ;  /* 0x00006b00ff0477ac */ /* 0x000e620008000a00 */
[----:B0-----:R-:W-:-:S04]  /*00a0*/  IADD3 R2, P0, PT, R0, UR6, RZ ;  /* 0x0000000600027c10 */ /* 0x001fc8000ff1e0ff */
[----:B------:R-:W-:-:S05]  /*00b0*/  LEA.HI.X.SX32 R3, R0, UR7, 0x1, P0 ;  /* 0x0000000700037c11 */ /* 0x000fca00080f0eff */
[----:B-1----:R-:W2:Y:S02]  /*00c0*/  LDG.E.U8 R2, desc[UR4][R2.64] ;  /* 0x0000000402027981 */ /* 0x002ea4000c1e1100 */
[----:B--2---:R-:W-:-:S05]  /*00d0*/  VIADD R0, R2, 0xffffff85 ;  /* 0xffffff8502007836 */ /* 0x004fca0000000000 */
[----:B------:R-:W-:-:S04]  /*00e0*/  LOP3.LUT R0, R0, 0xff, RZ, 0xc0, !PT ;  /* 0x000000ff00007812 */ /* 0x000fc800078ec0ff */
[----:B------:R-:W-:-:S13]  /*00f0*/  ISETP.GE.U32.AND P0, PT, R0, 0xe6, PT ;  /* 0x000000e60000780c */ /* 0x000fda0003f06070 */
[----:B------:R-:W-:Y:S05]  /*0100*/  @!P0 EXIT ;  /* 0x000000000000894d */ /* 0x000fea0003800000 */
[----:B------:R-:W0:Y:S01]  /*0110*/  LDCU.64 UR6, c[0x0][0x390] ;  /* 0x00007200ff0677ac */ /* 0x000e220008000a00 */
[----:B------:R-:W-:Y:S02]  /*0120*/  VIADD R2, R2, 0xffffff9f ;  /* 0xffffff9f02027836 */ /* 0x000fe40000000000 */
[----:B------:R-:W-:-:S03]  /*0130*/  IMAD.MOV.U32 R5, RZ, RZ, 0x1 ;  /* 0x00000001ff057424 */ /* 0x000fc600078e00ff */
[----:B------:R-:W-:-:S04]  /*0140*/  LOP3.LUT R2, R2, 0xfc, RZ, 0xc0, !PT ;  /* 0x000000fc02027812 */ /* 0x000fc800078ec0ff */
[----:B0-----:R-:W-:-:S05]  /*0150*/  IADD3 R2, P0, PT, R2, UR6, RZ ;  /* 0x0000000602027c10 */ /* 0x001fca000ff1e0ff */
[----:B------:R-:W-:-:S05]  /*0160*/  IMAD.X R3, RZ, RZ, UR7, P0 ;  /* 0x00000007ff037e24 */ /* 0x000fca00080e06ff */
[----:B------:R-:W-:Y:S01]  /*0170*/  REDG.E.ADD.STRONG.GPU desc[UR4][R2.64], R5 ;  /* 0x000000050200798e */ /* 0x000fe2000c12e104 */
[----:B------:R-:W-:Y:S05]  /*0180*/  EXIT ;  /* 0x000000000000794d */ /* 0x000fea0003800000 */
.L_x_56:
        /* <DEDUP_REMOVED lines=15> */
.L_x_61:


//--------------------- .nv.shared._Z53histogram_shared_mem_multi_interleaved_counter_kernelPciPi --------------------------
	.section	.nv.shared._Z53histogram_shared_mem_multi_interleaved_counter_kernelPciPi,"aw",@nobits
	.sectionflags	@""
	.align	4
.nv.shared._Z53histogram_shared_mem_multi_interleaved_counter_kernelPciPi:
	.zero		1052


//--------------------- .nv.shared.reserved.0     --------------------------
	.section	.nv.shared.reserved.0,"aw",@nobits
	.weak		__nv_reservedSMEM_offset_0_alias
	.size		__nv_reservedSMEM_offset_0_alias, 0, 64
	.other		__nv_reservedSMEM_offset_0_alias,@"STO_CUDA_RESERVED_SHARED STV_DEFAULT"
__nv_reservedSMEM_offset_0_alias:
	.zero		0
	.zero		64


//--------------------- .nv.shared._Z45histogram_shared_mem_multi_interleaved_kernelPciPi --------------------------
	.section	.nv.shared._Z45histogram_shared_mem_multi_interleaved_kernelPciPi,"aw",@nobits
	.sectionflags	@""
	.align	4
.nv.shared._Z45histogram_shared_mem_multi_interleaved_kernelPciPi:
	.zero		1052


//--------------------- .nv.shared._Z44histogram_shared_mem_multi_contiguous_kernelPciPi --------------------------
	.section	.nv.shared._Z44histogram_shared_mem_multi_contiguous_kernelPciPi,"aw",@nobits
	.sectionflags	@""
	.align	4
.nv.shared._Z44histogram_shared_mem_multi_contiguous_kernelPciPi:
	.zero		1052


//--------------------- .nv.shared._Z27histogram_shared_mem_kernelPciPi --------------------------
	.section	.nv.shared._Z27histogram_shared_mem_kernelPciPi,"aw",@nobits
	.sectionflags	@""
	.align	4
.nv.shared._Z27histogram_shared_mem_kernelPciPi:
	.zero		1052


//--------------------- .nv.constant0._Z53histogram_shared_mem_multi_interleaved_counter_kernelPciPi --------------------------
	.section	.nv.constant0._Z53histogram_shared_mem_multi_interleaved_counter_kernelPciPi,"a",@progbits
	.sectionflags	@""
	.align	4
.nv.constant0._Z53histogram_shared_mem_multi_interleaved_counter_kernelPciPi:
	.zero		920


//--------------------- .nv.constant0._Z45histogram_shared_mem_multi_interleaved_kernelPciPi --------------------------
	.section	.nv.constant0._Z45histogram_shared_mem_multi_interleaved_kernelPciPi,"a",@progbits
	.sectionflags	@""
	.align	4
.nv.constant0._Z45histogram_shared_mem_multi_interleaved_kernelPciPi:
	.zero		920


//--------------------- .nv.constant0._Z44histogram_shared_mem_multi_contiguous_kernelPciPi --------------------------
	.section	.nv.constant0._Z44histogram_shared_mem_multi_contiguous_kernelPciPi,"a",@progbits
	.sectionflags	@""
	.align	4
.nv.constant0._Z44histogram_shared_mem_multi_contiguous_kernelPciPi:
	.zero		920


//--------------------- .nv.constant0._Z27histogram_shared_mem_kernelPciPi --------------------------
	.section	.nv.constant0._Z27histogram_shared_mem_kernelPciPi,"a",@progbits
	.sectionflags	@""
	.align	4
.nv.constant0._Z27histogram_shared_mem_kernelPciPi:
	.zero		920


//--------------------- .nv.constant0._Z16histogram_kernelPciPi --------------------------
	.section	.nv.constant0._Z16histogram_kernelPciPi,"a",@progbits
	.sectionflags	@""
	.align	4
.nv.constant0._Z16histogram_kernelPciPi:
	.zero		920


//--------------------- SYMBOLS --------------------------

	.type		.nv.reservedSmem.offset0,@object
	.size		.nv.reservedSmem.offset0,0x4
	.type		.nv.reservedSmem.cap,@object
	.size		.nv.reservedSmem.cap,0x4
